//
// Generated by NVIDIA NVVM Compiler
//
// Compiler Build ID: CL-36424714
// Cuda compilation tools, release 13.0, V13.0.88
// Based on NVVM 20.0.0
//

.version 9.0
.target sm_100
.address_size 64

	// .globl	_Z13normal_kernelmmmPd
// _ZZ15parallel_kernelmmmPdE10shared_sum has been demoted

.visible .entry _Z13normal_kernelmmmPd(
	.param .u64 _Z13normal_kernelmmmPd_param_0,
	.param .u64 _Z13normal_kernelmmmPd_param_1,
	.param .u64 _Z13normal_kernelmmmPd_param_2,
	.param .u64 .ptr .align 1 _Z13normal_kernelmmmPd_param_3
)
{
	.reg .pred 	%p<6>;
	.reg .b64 	%rd<27>;
	.reg .b64 	%fd<31>;

	ld.param.u64 	%rd13, [_Z13normal_kernelmmmPd_param_0];
	ld.param.u64 	%rd16, [_Z13normal_kernelmmmPd_param_1];
	ld.param.u64 	%rd14, [_Z13normal_kernelmmmPd_param_2];
	ld.param.u64 	%rd15, [_Z13normal_kernelmmmPd_param_3];
	cvt.rn.f64.u64 	%fd1, %rd16;
	setp.eq.s64 	%p1, %rd13, 0;
	mov.f64 	%fd30, 0d0000000000000000;
	@%p1 bra 	$L__BB0_7;
	and.b64  	%rd25, %rd13, 3;
	setp.lt.u64 	%p2, %rd13, 4;
	mov.f64 	%fd30, 0d0000000000000000;
	mov.b64 	%rd24, 0;
	@%p2 bra 	$L__BB0_4;
	and.b64  	%rd24, %rd13, -4;
	mov.f64 	%fd30, 0d0000000000000000;
	mov.u64 	%rd22, %rd14;
	mov.u64 	%rd23, %rd24;
$L__BB0_3:
	cvt.rn.f64.u64 	%fd13, %rd22;
	div.rn.f64 	%fd14, %fd1, %fd13;
	add.f64 	%fd15, %fd30, %fd14;
	add.s64 	%rd18, %rd22, 1;
	cvt.rn.f64.u64 	%fd16, %rd18;
	div.rn.f64 	%fd17, %fd1, %fd16;
	add.f64 	%fd18, %fd15, %fd17;
	add.s64 	%rd19, %rd22, 2;
	cvt.rn.f64.u64 	%fd19, %rd19;
	div.rn.f64 	%fd20, %fd1, %fd19;
	add.f64 	%fd21, %fd18, %fd20;
	add.s64 	%rd20, %rd22, 3;
	cvt.rn.f64.u64 	%fd22, %rd20;
	div.rn.f64 	%fd23, %fd1, %fd22;
	add.f64 	%fd30, %fd21, %fd23;
	add.s64 	%rd23, %rd23, -4;
	add.s64 	%rd22, %rd22, 4;
	setp.ne.s64 	%p3, %rd23, 0;
	@%p3 bra 	$L__BB0_3;
$L__BB0_4:
	setp.eq.s64 	%p4, %rd25, 0;
	@%p4 bra 	$L__BB0_7;
	add.s64 	%rd26, %rd24, %rd14;
$L__BB0_6:
	.pragma "nounroll";
	cvt.rn.f64.u64 	%fd24, %rd26;
	div.rn.f64 	%fd25, %fd1, %fd24;
	add.f64 	%fd30, %fd30, %fd25;
	add.s64 	%rd26, %rd26, 1;
	add.s64 	%rd25, %rd25, -1;
	setp.ne.s64 	%p5, %rd25, 0;
	@%p5 bra 	$L__BB0_6;
$L__BB0_7:
	cvta.to.global.u64 	%rd21, %rd15;
	st.global.f64 	[%rd21], %fd30;
	ret;

}
	// .globl	_Z15parallel_kernelmmmPd
.visible .entry _Z15parallel_kernelmmmPd(
	.param .u64 _Z15parallel_kernelmmmPd_param_0,
	.param .u64 _Z15parallel_kernelmmmPd_param_1,
	.param .u64 _Z15parallel_kernelmmmPd_param_2,
	.param .u64 .ptr .align 1 _Z15parallel_kernelmmmPd_param_3
)
{
	.reg .pred 	%p<12>;
	.reg .b32 	%r<10>;
	.reg .b64 	%rd<50>;
	.reg .b64 	%fd<36>;
	// demoted variable
	.shared .align 8 .f64 _ZZ15parallel_kernelmmmPdE10shared_sum;
	ld.param.u64 	%rd24, [_Z15parallel_kernelmmmPd_param_0];
	ld.param.u64 	%rd26, [_Z15parallel_kernelmmmPd_param_1];
	ld.param.u64 	%rd25, [_Z15parallel_kernelmmmPd_param_2];
	ld.param.u64 	%rd27, [_Z15parallel_kernelmmmPd_param_3];
	cvta.to.global.u64 	%rd1, %rd27;
	cvt.rn.f64.u64 	%fd1, %rd26;
	mov.u32 	%r3, %ctaid.x;
	mov.u32 	%r1, %ntid.x;
	mov.u32 	%r2, %tid.x;
	mad.lo.s32 	%r4, %r3, %r1, %r2;
	cvt.u64.u32 	%rd46, %r4;
	setp.le.u64 	%p1, %rd24, %rd46;
	mov.f64 	%fd35, 0d0000000000000000;
	@%p1 bra 	$L__BB1_10;
	mov.u32 	%r5, %nctaid.x;
	mul.lo.s32 	%r6, %r1, %r5;
	cvt.u64.u32 	%rd3, %r6;
	add.s64 	%rd28, %rd3, %rd46;
	max.u64 	%rd29, %rd24, %rd28;
	setp.lt.u64 	%p2, %rd28, %rd24;
	selp.u64 	%rd4, 1, 0, %p2;
	add.s64 	%rd30, %rd28, %rd4;
	sub.s64 	%rd5, %rd29, %rd30;
	and.b64  	%rd31, %rd5, -4294967296;
	setp.ne.s64 	%p3, %rd31, 0;
	@%p3 bra 	$L__BB1_3;
	cvt.u32.u64 	%r7, %rd3;
	cvt.u32.u64 	%r8, %rd5;
	div.u32 	%r9, %r8, %r7;
	cvt.u64.u32 	%rd43, %r9;
	bra.uni 	$L__BB1_4;
$L__BB1_3:
	div.u64 	%rd43, %rd5, %rd3;
$L__BB1_4:
	add.s64 	%rd9, %rd43, %rd4;
	and.b64  	%rd32, %rd9, 3;
	setp.eq.s64 	%p4, %rd32, 3;
	mov.f64 	%fd35, 0d0000000000000000;
	@%p4 bra 	$L__BB1_7;
	add.s64 	%rd33, %rd9, 1;
	and.b64  	%rd44, %rd33, 3;
	mov.f64 	%fd35, 0d0000000000000000;
$L__BB1_6:
	.pragma "nounroll";
	add.s64 	%rd34, %rd25, %rd46;
	cvt.rn.f64.u64 	%fd14, %rd34;
	div.rn.f64 	%fd15, %fd1, %fd14;
	add.f64 	%fd35, %fd35, %fd15;
	add.s64 	%rd46, %rd46, %rd3;
	add.s64 	%rd44, %rd44, -1;
	setp.ne.s64 	%p5, %rd44, 0;
	@%p5 bra 	$L__BB1_6;
$L__BB1_7:
	setp.lt.u64 	%p6, %rd9, 3;
	@%p6 bra 	$L__BB1_10;
	shl.b64 	%rd39, %rd3, 2;
$L__BB1_9:
	add.s64 	%rd35, %rd46, %rd25;
	cvt.rn.f64.u64 	%fd16, %rd35;
	div.rn.f64 	%fd17, %fd1, %fd16;
	add.f64 	%fd18, %fd35, %fd17;
	add.s64 	%rd36, %rd35, %rd3;
	cvt.rn.f64.u64 	%fd19, %rd36;
	div.rn.f64 	%fd20, %fd1, %fd19;
	add.f64 	%fd21, %fd18, %fd20;
	add.s64 	%rd37, %rd36, %rd3;
	cvt.rn.f64.u64 	%fd22, %rd37;
	div.rn.f64 	%fd23, %fd1, %fd22;
	add.f64 	%fd24, %fd21, %fd23;
	add.s64 	%rd38, %rd37, %rd3;
	cvt.rn.f64.u64 	%fd25, %rd38;
	div.rn.f64 	%fd26, %fd1, %fd25;
	add.f64 	%fd35, %fd24, %fd26;
	add.s64 	%rd46, %rd39, %rd46;
	setp.lt.u64 	%p7, %rd46, %rd24;
	@%p7 bra 	$L__BB1_9;
$L__BB1_10:
	setp.ne.s32 	%p8, %r2, 0;
	@%p8 bra 	$L__BB1_12;
	mov.b64 	%rd40, 0;
	st.shared.u64 	[_ZZ15parallel_kernelmmmPdE10shared_sum], %rd40;
$L__BB1_12:
	bar.sync 	0;
	ld.shared.u64 	%rd48, [_ZZ15parallel_kernelmmmPdE10shared_sum];
$L__BB1_13:
	mov.b64 	%fd27, %rd48;
	add.f64 	%fd28, %fd35, %fd27;
	mov.b64 	%rd41, %fd28;
	atom.relaxed.shared.cas.b64 	%rd20, [_ZZ15parallel_kernelmmmPdE10shared_sum], %rd48, %rd41;
	setp.ne.s64 	%p9, %rd48, %rd20;
	mov.u64 	%rd48, %rd20;
	@%p9 bra 	$L__BB1_13;
	setp.ne.s32 	%p10, %r2, 0;
	bar.sync 	0;
	@%p10 bra 	$L__BB1_17;
	ld.shared.f64 	%fd9, [_ZZ15parallel_kernelmmmPdE10shared_sum];
	ld.global.u64 	%rd49, [%rd1];
$L__BB1_16:
	mov.b64 	%fd29, %rd49;
	add.f64 	%fd30, %fd9, %fd29;
	mov.b64 	%rd42, %fd30;
	atom.relaxed.global.cas.b64 	%rd23, [%rd1], %rd49, %rd42;
	setp.ne.s64 	%p11, %rd49, %rd23;
	mov.u64 	%rd49, %rd23;
	@%p11 bra 	$L__BB1_16;
$L__BB1_17:
	ret;

}


// ===== COMPILED SASS (sm_100) =====

	.target	sm_100

	.elftype	@"ET_EXEC"


//--------------------- .note.nv.tkinfo           --------------------------
	.section	.note.nv.tkinfo,"",@"SHT_NOTE"
	.sectionflags	@"SHF_NOTE_NV_TKINFO"
	.tkinfo
        /*0018*/ 	.word	0x00000002
        /*0030*/ 	.string	""
        /*0030*/ 	.string	"ptxas"
        /*0030*/ 	.string	"Cuda compilation tools, release 13.0, V13.0.88"
        /*0030*/ 	.string	"Build cuda_13.0.r13.0/compiler.36424714_0"
        /*0030*/ 	.string	"-arch sm_100 -m 64 "



//--------------------- .note.nv.cuinfo           --------------------------
	.section	.note.nv.cuinfo,"",@"SHT_NOTE"
	.sectionflags	@"SHF_NOTE_NV_CUINFO"
        /*0018*/ 	.short	0x0002
        /*001a*/ 	.short	0x0064
        /*001c*/ 	.short	0x0082
	.zero		2


//--------------------- .nv.info                  --------------------------
	.section	.nv.info,"",@"SHT_CUDA_INFO"
	.align	4


	//----- nvinfo : EIATTR_REGCOUNT
	.align		4
        /*0000*/ 	.byte	0x04, 0x2f
        /*0002*/ 	.short	(.L_1 - .L_0)
	.align		4
.L_0:
        /*0004*/ 	.word	index@(_Z13normal_kernelmmmPd)
        /*0008*/ 	.word	0x0000001c


	//----- nvinfo : EIATTR_FRAME_SIZE
	.align		4
.L_1:
        /*000c*/ 	.byte	0x04, 0x11
        /*000e*/ 	.short	(.L_3 - .L_2)
	.align		4
.L_2:
        /*0010*/ 	.word	index@($__internal_2_$__cuda_sm20_div_rn_f64_full)
        /*0014*/ 	.word	0x00000000


	//----- nvinfo : EIATTR_FRAME_SIZE
	.align		4
.L_3:
        /*0018*/ 	.byte	0x04, 0x11
        /*001a*/ 	.short	(.L_5 - .L_4)
	.align		4
.L_4:
        /*001c*/ 	.word	index@(_Z13normal_kernelmmmPd)
        /*0020*/ 	.word	0x00000000


	//----- nvinfo : EIATTR_REGCOUNT
	.align		4
.L_5:
        /*0024*/ 	.byte	0x04, 0x2f
        /*0026*/ 	.short	(.L_7 - .L_6)
	.align		4
.L_6:
        /*0028*/ 	.word	index@(_Z15parallel_kernelmmmPd)
        /*002c*/ 	.word	0x00000021


	//----- nvinfo : EIATTR_FRAME_SIZE
	.align		4
.L_7:
        /*0030*/ 	.byte	0x04, 0x11
        /*0032*/ 	.short	(.L_9 - .L_8)
	.align		4
.L_8:
        /*0034*/ 	.word	index@($__internal_1_$__cuda_sm20_div_u64)
        /*0038*/ 	.word	0x00000000


	//----- nvinfo : EIATTR_FRAME_SIZE
	.align		4
.L_9:
        /*003c*/ 	.byte	0x04, 0x11
        /*003e*/ 	.short	(.L_11 - .L_10)
	.align		4
.L_10:
        /*0040*/ 	.word	index@($__internal_0_$__cuda_sm20_div_rn_f64_full)
        /*0044*/ 	.word	0x00000000


	//----- nvinfo : EIATTR_FRAME_SIZE
	.align		4
.L_11:
        /*0048*/ 	.byte	0x04, 0x11
        /*004a*/ 	.short	(.L_13 - .L_12)
	.align		4
.L_12:
        /*004c*/ 	.word	index@(_Z15parallel_kernelmmmPd)
        /*0050*/ 	.word	0x00000000


	//----- nvinfo : EIATTR_MIN_STACK_SIZE
	.align		4
.L_13:
        /*0054*/ 	.byte	0x04, 0x12
        /*0056*/ 	.short	(.L_15 - .L_14)
	.align		4
.L_14:
        /*0058*/ 	.word	index@(_Z15parallel_kernelmmmPd)
        /*005c*/ 	.word	0x00000000


	//----- nvinfo : EIATTR_MIN_STACK_SIZE
	.align		4
.L_15:
        /*0060*/ 	.byte	0x04, 0x12
        /*0062*/ 	.short	(.L_17 - .L_16)
	.align		4
.L_16:
        /*0064*/ 	.word	index@(_Z13normal_kernelmmmPd)
        /*0068*/ 	.word	0x00000000
.L_17:


//--------------------- .nv.compat                --------------------------
	.section	.nv.compat,"",@"SHT_CUDA_COMPAT_INFO"
	.align	4
        /*0000*/ 	.byte	0x02, 0x09, 0x00, 0x00, 0x02, 0x02, 0x01, 0x00, 0x02, 0x05, 0x05, 0x00, 0x03, 0x07, 0x01, 0x01
        /*0010*/ 	.byte	0x02, 0x03, 0x00, 0x00, 0x02, 0x06, 0x01, 0x00, 0x04, 0x0b, 0x08, 0x00, 0x01, 0x00, 0x00, 0x00
        /*0020*/ 	.byte	0x00, 0x00, 0x00, 0x00


//--------------------- .nv.info._Z15parallel_kernelmmmPd --------------------------
	.section	.nv.info._Z15parallel_kernelmmmPd,"",@"SHT_CUDA_INFO"
	.sectionflags	@""
	.align	4


	//----- nvinfo : EIATTR_CUDA_API_VERSION
	.align		4
        /*0000*/ 	.byte	0x04, 0x37
        /*0002*/ 	.short	(.L_19 - .L_18)
.L_18:
        /*0004*/ 	.word	0x00000082


	//----- nvinfo : EIATTR_KPARAM_INFO
	.align		4
.L_19:
        /*0008*/ 	.byte	0x04, 0x17
        /*000a*/ 	.short	(.L_21 - .L_20)
.L_20:
        /*000c*/ 	.word	0x00000000
        /*0010*/ 	.short	0x0003
        /*0012*/ 	.short	0x0018
        /*0014*/ 	.byte	0x00, 0xf5, 0x21, 0x00


	//----- nvinfo : EIATTR_KPARAM_INFO
	.align		4
.L_21:
        /*0018*/ 	.byte	0x04, 0x17
        /*001a*/ 	.short	(.L_23 - .L_22)
.L_22:
        /*001c*/ 	.word	0x00000000
        /*0020*/ 	.short	0x0002
        /*0022*/ 	.short	0x0010
        /*0024*/ 	.byte	0x00, 0xf0, 0x21, 0x00


	//----- nvinfo : EIATTR_KPARAM_INFO
	.align		4
.L_23:
        /*0028*/ 	.byte	0x04, 0x17
        /*002a*/ 	.short	(.L_25 - .L_24)
.L_24:
        /*002c*/ 	.word	0x00000000
        /*0030*/ 	.short	0x0001
        /*0032*/ 	.short	0x0008
        /*0034*/ 	.byte	0x00, 0xf0, 0x21, 0x00


	//----- nvinfo : EIATTR_KPARAM_INFO
	.align		4
.L_25:
        /*0038*/ 	.byte	0x04, 0x17
        /*003a*/ 	.short	(.L_27 - .L_26)
.L_26:
        /*003c*/ 	.word	0x00000000
        /*0040*/ 	.short	0x0000
        /*0042*/ 	.short	0x0000
        /*0044*/ 	.byte	0x00, 0xf0, 0x21, 0x00


	//----- nvinfo : EIATTR_SPARSE_MMA_MASK
	.align		4
.L_27:
        /*0048*/ 	.byte	0x03, 0x50
        /*004a*/ 	.short	0x0000


	//----- nvinfo : EIATTR_MAXREG_COUNT
	.align		4
        /*004c*/ 	.byte	0x03, 0x1b
        /*004e*/ 	.short	0x00ff


	//----- nvinfo : EIATTR_NUM_BARRIERS
	.align		4
        /*0050*/ 	.byte	0x02, 0x4c
        /*0052*/ 	.byte	0x01
	.zero		1


	//----- nvinfo : EIATTR_MERCURY_ISA_VERSION
	.align		4
        /*0054*/ 	.byte	0x03, 0x5f
        /*0056*/ 	.short	0x0101


	//----- nvinfo : EIATTR_VRC_CTA_INIT_COUNT
	.align		4
        /*0058*/ 	.byte	0x02, 0x4a
	.zero		1
	.zero		1


	//----- nvinfo : EIATTR_EXIT_INSTR_OFFSETS
	.align		4
        /*005c*/ 	.byte	0x04, 0x1c
        /*005e*/ 	.short	(.L_29 - .L_28)


	//   ....[0]....
.L_28:
        /*0060*/ 	.word	0x00000eb0


	//   ....[1]....
        /*0064*/ 	.word	0x00000f80


	//----- nvinfo : EIATTR_CRS_STACK_SIZE
	.align		4
.L_29:
        /*0068*/ 	.byte	0x04, 0x1e
        /*006a*/ 	.short	(.L_31 - .L_30)
.L_30:
        /*006c*/ 	.word	0x00000000


	//----- nvinfo : EIATTR_CBANK_PARAM_SIZE
	.align		4
.L_31:
        /*0070*/ 	.byte	0x03, 0x19
        /*0072*/ 	.short	0x0020


	//----- nvinfo : EIATTR_PARAM_CBANK
	.align		4
        /*0074*/ 	.byte	0x04, 0x0a
        /*0076*/ 	.short	(.L_33 - .L_32)
	.align		4
.L_32:
        /*0078*/ 	.word	index@(.nv.constant0._Z15parallel_kernelmmmPd)
        /*007c*/ 	.short	0x0380
        /*007e*/ 	.short	0x0020


	//----- nvinfo : EIATTR_SW_WAR
	.align		4
.L_33:
        /*0080*/ 	.byte	0x04, 0x36
        /*0082*/ 	.short	(.L_35 - .L_34)
.L_34:
        /*0084*/ 	.word	0x00000008
.L_35:


//--------------------- .nv.info._Z13normal_kernelmmmPd --------------------------
	.section	.nv.info._Z13normal_kernelmmmPd,"",@"SHT_CUDA_INFO"
	.sectionflags	@""
	.align	4


	//----- nvinfo : EIATTR_CUDA_API_VERSION
	.align		4
        /*0000*/ 	.byte	0x04, 0x37
        /*0002*/ 	.short	(.L_37 - .L_36)
.L_36:
        /*0004*/ 	.word	0x00000082


	//----- nvinfo : EIATTR_KPARAM_INFO
	.align		4
.L_37:
        /*0008*/ 	.byte	0x04, 0x17
        /*000a*/ 	.short	(.L_39 - .L_38)
.L_38:
        /*000c*/ 	.word	0x00000000
        /*0010*/ 	.short	0x0003
        /*0012*/ 	.short	0x0018
        /*0014*/ 	.byte	0x00, 0xf5, 0x21, 0x00


	//----- nvinfo : EIATTR_KPARAM_INFO
	.align		4
.L_39:
        /*0018*/ 	.byte	0x04, 0x17
        /*001a*/ 	.short	(.L_41 - .L_40)
.L_40:
        /*001c*/ 	.word	0x00000000
        /*0020*/ 	.short	0x0002
        /*0022*/ 	.short	0x0010
        /*0024*/ 	.byte	0x00, 0xf0, 0x21, 0x00


	//----- nvinfo : EIATTR_KPARAM_INFO
	.align		4
.L_41:
        /*0028*/ 	.byte	0x04, 0x17
        /*002a*/ 	.short	(.L_43 - .L_42)
.L_42:
        /*002c*/ 	.word	0x00000000
        /*0030*/ 	.short	0x0001
        /*0032*/ 	.short	0x0008
        /*0034*/ 	.byte	0x00, 0xf0, 0x21, 0x00


	//----- nvinfo : EIATTR_KPARAM_INFO
	.align		4
.L_43:
        /*0038*/ 	.byte	0x04, 0x17
        /*003a*/ 	.short	(.L_45 - .L_44)
.L_44:
        /*003c*/ 	.word	0x00000000
        /*0040*/ 	.short	0x0000
        /*0042*/ 	.short	0x0000
        /*0044*/ 	.byte	0x00, 0xf0, 0x21, 0x00


	//----- nvinfo : EIATTR_SPARSE_MMA_MASK
	.align		4
.L_45:
        /*0048*/ 	.byte	0x03, 0x50
        /*004a*/ 	.short	0x0000


	//----- nvinfo : EIATTR_MAXREG_COUNT
	.align		4
        /*004c*/ 	.byte	0x03, 0x1b
        /*004e*/ 	.short	0x00ff


	//----- nvinfo : EIATTR_MERCURY_ISA_VERSION
	.align		4
        /*0050*/ 	.byte	0x03, 0x5f
        /*0052*/ 	.short	0x0101


	//----- nvinfo : EIATTR_VRC_CTA_INIT_COUNT
	.align		4
        /*0054*/ 	.byte	0x02, 0x4a
	.zero		1
	.zero		1


	//----- nvinfo : EIATTR_EXIT_INSTR_OFFSETS
	.align		4
        /*0058*/ 	.byte	0x04, 0x1c
        /*005a*/ 	.short	(.L_47 - .L_46)


	//   ....[0]....
.L_46:
        /*005c*/ 	.word	0x00000a20


	//----- nvinfo : EIATTR_CRS_STACK_SIZE
	.align		4
.L_47:
        /*0060*/ 	.byte	0x04, 0x1e
        /*0062*/ 	.short	(.L_49 - .L_48)
.L_48:
        /*0064*/ 	.word	0x00000000


	//----- nvinfo : EIATTR_CBANK_PARAM_SIZE
	.align		4
.L_49:
        /*0068*/ 	.byte	0x03, 0x19
        /*006a*/ 	.short	0x0020


	//----- nvinfo : EIATTR_PARAM_CBANK
	.align		4
        /*006c*/ 	.byte	0x04, 0x0a
        /*006e*/ 	.short	(.L_51 - .L_50)
	.align		4
.L_50:
        /*0070*/ 	.word	index@(.nv.constant0._Z13normal_kernelmmmPd)
        /*0074*/ 	.short	0x0380
        /*0076*/ 	.short	0x0020


	//----- nvinfo : EIATTR_SW_WAR
	.align		4
.L_51:
        /*0078*/ 	.byte	0x04, 0x36
        /*007a*/ 	.short	(.L_53 - .L_52)
.L_52:
        /*007c*/ 	.word	0x00000008
.L_53:


//--------------------- .nv.callgraph             --------------------------
	.section	.nv.callgraph,"",@"SHT_CUDA_CALLGRAPH"
	.align	4
	.sectionentsize	8
	.align		4
        /*0000*/ 	.word	0x00000000
	.align		4
        /*0004*/ 	.word	0xffffffff
	.align		4
        /*0008*/ 	.word	0x00000000
	.align		4
        /*000c*/ 	.word	0xfffffffe
	.align		4
        /*0010*/ 	.word	0x00000000
	.align		4
        /*0014*/ 	.word	0xfffffffd
	.align		4
        /*0018*/ 	.word	0x00000000
	.align		4
        /*001c*/ 	.word	0xfffffffc


//--------------------- .text._Z15parallel_kernelmmmPd --------------------------
	.section	.text._Z15parallel_kernelmmmPd,"ax",@progbits
	.align	128
        .global         _Z15parallel_kernelmmmPd
        .type           _Z15parallel_kernelmmmPd,@function
        .size           _Z15parallel_kernelmmmPd,(.L_x_43 - _Z15parallel_kernelmmmPd)
        .other          _Z15parallel_kernelmmmPd,@"STO_CUDA_ENTRY STV_DEFAULT"
_Z15parallel_kernelmmmPd:
.text._Z15parallel_kernelmmmPd:
[----:B------:R-:W-:Y:S01]  /*0000*/  LDC R1, c[0x0][0x37c] ;  /* 0x0000df00ff017b82 */ /* 0x000fe20000000800 */
[----:B------:R-:W0:Y:S07]  /*0010*/  S2R R4, SR_TID.X ;  /* 0x0000000000047919 */ /* 0x000e2e0000002100 */
[----:B------:R-:W0:Y:S01]  /*0020*/  S2UR UR4, SR_CTAID.X ;  /* 0x00000000000479c3 */ /* 0x000e220000002500 */
[----:B------:R-:W1:Y:S01]  /*0030*/  LDCU.64 UR6, c[0x0][0x380] ;  /* 0x00007000ff0677ac */ /* 0x000e620008000a00 */
[----:B------:R-:W-:Y:S01]  /*0040*/  BSSY.RECONVERGENT B0, `(.L_x_0) ;  /* 0x00000d4000007945 */ /* 0x000fe20003800200 */
[----:B------:R-:W-:Y:S01]  /*0050*/  CS2R R24, SRZ ;  /* 0x0000000000187805 */ /* 0x000fe2000001ff00 */
[----:B------:R-:W2:Y:S04]  /*0060*/  LDCU.64 UR8, c[0x0][0x390] ;  /* 0x00007200ff0877ac */ /* 0x000ea80008000a00 */
[----:B------:R-:W0:Y:S01]  /*0070*/  LDC R3, c[0x0][0x360] ;  /* 0x0000d800ff037b82 */ /* 0x000e220000000800 */
[----:B------:R-:W3:Y:S01]  /*0080*/  LDCU.64 UR10, c[0x0][0x390] ;  /* 0x00007200ff0a77ac */ /* 0x000ee20008000a00 */
[----:B------:R-:W4:Y:S01]  /*0090*/  LDCU.64 UR12, c[0x0][0x380] ;  /* 0x00007000ff0c77ac */ /* 0x000f220008000a00 */
[----:B0-----:R-:W-:-:S05]  /*00a0*/  IMAD R2, R3, UR4, R4 ;  /* 0x0000000403027c24 */ /* 0x001fca000f8e0204 */
[----:B-1----:R-:W-:-:S04]  /*00b0*/  ISETP.GE.U32.AND P0, PT, R2, UR6, PT ;  /* 0x0000000602007c0c */ /* 0x002fc8000bf06070 */
[----:B------:R-:W-:-:S13]  /*00c0*/  ISETP.GE.U32.AND.EX P0, PT, RZ, UR7, PT, P0 ;  /* 0x00000007ff007c0c */ /* 0x000fda000bf06100 */
[----:B--234-:R-:W-:Y:S05]  /*00d0*/  @P0 BRA `(.L_x_1) ;  /* 0x0000000c00280947 */ /* 0x01cfea0003800000 */
[----:B------:R-:W0:Y:S01]  /*00e0*/  LDCU UR4, c[0x0][0x370] ;  /* 0x00006e00ff0477ac */ /* 0x000e220008000800 */
[----:B------:R-:W-:Y:S01]  /*00f0*/  IMAD.MOV.U32 R0, RZ, RZ, RZ ;  /* 0x000000ffff007224 */ /* 0x000fe200078e00ff */
[----:B------:R-:W-:Y:S01]  /*0100*/  BSSY.RECONVERGENT B1, `(.L_x_2) ;  /* 0x0000026000017945 */ /* 0x000fe20003800200 */
[----:B0-----:R-:W-:-:S05]  /*0110*/  IMAD R3, R3, UR4, RZ ;  /* 0x0000000403037c24 */ /* 0x001fca000f8e02ff */
[----:B------:R-:W-:-:S04]  /*0120*/  IADD3 R6, P1, PT, R3, R2, RZ ;  /* 0x0000000203067210 */ /* 0x000fc80007f3e0ff */
[C---:B------:R-:W-:Y:S01]  /*0130*/  ISETP.GE.U32.AND P0, PT, R6.reuse, UR6, PT ;  /* 0x0000000606007c0c */ /* 0x040fe2000bf06070 */
[----:B------:R-:W-:Y:S01]  /*0140*/  IMAD.X R8, RZ, RZ, R0, P1 ;  /* 0x000000ffff087224 */ /* 0x000fe200008e0600 */
[----:B------:R-:W-:-:S04]  /*0150*/  ISETP.GT.U32.AND P1, PT, R6, UR6, PT ;  /* 0x0000000606007c0c */ /* 0x000fc8000bf24070 */
[C---:B------:R-:W-:Y:S02]  /*0160*/  ISETP.GE.U32.AND.EX P0, PT, R8.reuse, UR7, PT, P0 ;  /* 0x0000000708007c0c */ /* 0x040fe4000bf06100 */
[----:B------:R-:W-:Y:S02]  /*0170*/  ISETP.GT.U32.AND.EX P1, PT, R8, UR7, PT, P1 ;  /* 0x0000000708007c0c */ /* 0x000fe4000bf24110 */
[----:B------:R-:W-:Y:S02]  /*0180*/  SEL R26, RZ, 0x1, P0 ;  /* 0x00000001ff1a7807 */ /* 0x000fe40000000000 */
[----:B------:R-:W-:Y:S02]  /*0190*/  SEL R5, R6, UR6, P1 ;  /* 0x0000000606057c07 */ /* 0x000fe40008800000 */
[----:B------:R-:W-:Y:S02]  /*01a0*/  SEL R7, R8, UR7, P1 ;  /* 0x0000000708077c07 */ /* 0x000fe40008800000 */
[----:B------:R-:W-:-:S04]  /*01b0*/  IADD3 R6, P0, P1, R5, -R6, -R26 ;  /* 0x8000000605067210 */ /* 0x000fc8000791e81a */
[----:B------:R-:W-:-:S04]  /*01c0*/  IADD3.X R5, PT, PT, R7, -0x1, ~R8, P0, P1 ;  /* 0xffffffff07057810 */ /* 0x000fc800007e2c08 */
[----:B------:R-:W-:-:S13]  /*01d0*/  ISETP.NE.U32.AND P0, PT, R5, RZ, PT ;  /* 0x000000ff0500720c */ /* 0x000fda0003f05070 */
[----:B------:R-:W-:Y:S05]  /*01e0*/  @P0 BRA `(.L_x_3) ;  /* 0x0000000000540947 */ /* 0x000fea0003800000 */
[----:B------:R-:W0:Y:S01]  /*01f0*/  I2F.U32.RP R5, R3 ;  /* 0x0000000300057306 */ /* 0x000e220000209000 */
[----:B------:R-:W-:Y:S01]  /*0200*/  IMAD.MOV R7, RZ, RZ, -R3 ;  /* 0x000000ffff077224 */ /* 0x000fe200078e0a03 */
[----:B------:R-:W-:-:S06]  /*0210*/  ISETP.NE.U32.AND P2, PT, R3, RZ, PT ;  /* 0x000000ff0300720c */ /* 0x000fcc0003f45070 */
[----:B0-----:R-:W0:Y:S02]  /*0220*/  MUFU.RCP R5, R5 ;  /* 0x0000000500057308 */ /* 0x001e240000001000 */
[----:B0-----:R-:W-:-:S06]  /*0230*/  VIADD R8, R5, 0xffffffe ;  /* 0x0ffffffe05087836 */ /* 0x001fcc0000000000 */
[----:B------:R0:W1:Y:S02]  /*0240*/  F2I.FTZ.U32.TRUNC.NTZ R9, R8 ;  /* 0x0000000800097305 */ /* 0x000064000021f000 */
[----:B0-----:R-:W-:Y:S02]  /*0250*/  IMAD.MOV.U32 R8, RZ, RZ, RZ ;  /* 0x000000ffff087224 */ /* 0x001fe400078e00ff */
[----:B-1----:R-:W-:-:S04]  /*0260*/  IMAD R7, R7, R9, RZ ;  /* 0x0000000907077224 */ /* 0x002fc800078e02ff */
[----:B------:R-:W-:-:S06]  /*0270*/  IMAD.HI.U32 R9, R9, R7, R8 ;  /* 0x0000000709097227 */ /* 0x000fcc00078e0008 */
[----:B------:R-:W-:-:S04]  /*0280*/  IMAD.HI.U32 R9, R9, R6, RZ ;  /* 0x0000000609097227 */ /* 0x000fc800078e00ff */
[----:B------:R-:W-:-:S04]  /*0290*/  IMAD.MOV R7, RZ, RZ, -R9 ;  /* 0x000000ffff077224 */ /* 0x000fc800078e0a09 */
[----:B------:R-:W-:Y:S02]  /*02a0*/  IMAD R6, R3, R7, R6 ;  /* 0x0000000703067224 */ /* 0x000fe400078e0206 */
[----:B------:R-:W-:-:S03]  /*02b0*/  IMAD.MOV.U32 R7, RZ, RZ, RZ ;  /* 0x000000ffff077224 */ /* 0x000fc600078e00ff */
[----:B------:R-:W-:-:S13]  /*02c0*/  ISETP.GE.U32.AND P0, PT, R6, R3, PT ;  /* 0x000000030600720c */ /* 0x000fda0003f06070 */
[----:B------:R-:W-:Y:S02]  /*02d0*/  @P0 IMAD.IADD R6, R6, 0x1, -R3 ;  /* 0x0000000106060824 */ /* 0x000fe400078e0a03 */
[----:B------:R-:W-:-:S03]  /*02e0*/  @P0 VIADD R9, R9, 0x1 ;  /* 0x0000000109090836 */ /* 0x000fc60000000000 */
[----:B------:R-:W-:-:S13]  /*02f0*/  ISETP.GE.U32.AND P1, PT, R6, R3, PT ;  /* 0x000000030600720c */ /* 0x000fda0003f26070 */
[----:B------:R-:W-:Y:S01]  /*0300*/  @P1 VIADD R9, R9, 0x1 ;  /* 0x0000000109091836 */ /* 0x000fe20000000000 */
[----:B------:R-:W-:-:S05]  /*0310*/  @!P2 LOP3.LUT R9, RZ, R3, RZ, 0x33, !PT ;  /* 0x00000003ff09a212 */ /* 0x000fca00078e33ff */
[----:B------:R-:W-:Y:S01]  /*0320*/  IMAD.MOV.U32 R6, RZ, RZ, R9 ;  /* 0x000000ffff067224 */ /* 0x000fe200078e0009 */
[----:B------:R-:W-:Y:S06]  /*0330*/  BRA `(.L_x_4) ;  /* 0x0000000000087947 */ /* 0x000fec0003800000 */
.L_x_3:
[----:B------:R-:W-:-:S07]  /*0340*/  MOV R8, 0x360 ;  /* 0x0000036000087802 */ /* 0x000fce0000000f00 */
[----:B------:R-:W-:Y:S05]  /*0350*/  CALL.REL.NOINC `($__internal_1_$__cuda_sm20_div_u64) ;  /* 0x00000010007c7944 */ /* 0x000fea0003c00000 */
.L_x_4:
[----:B------:R-:W-:Y:S05]  /*0360*/  BSYNC.RECONVERGENT B1 ;  /* 0x0000000000017941 */ /* 0x000fea0003800200 */
.L_x_2:
[----:B------:R-:W-:Y:S01]  /*0370*/  IADD3 R26, P1, PT, R6, R26, RZ ;  /* 0x0000001a061a7210 */ /* 0x000fe20007f3e0ff */
[----:B------:R-:W0:Y:S01]  /*0380*/  LDCU.64 UR4, c[0x0][0x388] ;  /* 0x00007100ff0477ac */ /* 0x000e220008000a00 */
[----:B------:R-:W-:Y:S01]  /*0390*/  BSSY.RECONVERGENT B1, `(.L_x_5) ;  /* 0x000002e000017945 */ /* 0x000fe20003800200 */
[----:B------:R-:W-:Y:S02]  /*03a0*/  CS2R R24, SRZ ;  /* 0x0000000000187805 */ /* 0x000fe4000001ff00 */
[----:B------:R-:W-:Y:S01]  /*03b0*/  LOP3.LUT R5, R26, 0x3, RZ, 0xc0, !PT ;  /* 0x000000031a057812 */ /* 0x000fe200078ec0ff */
[----:B------:R-:W-:-:S03]  /*03c0*/  IMAD.X R27, RZ, RZ, R7, P1 ;  /* 0x000000ffff1b7224 */ /* 0x000fc600008e0607 */
[----:B------:R-:W-:-:S04]  /*03d0*/  ISETP.NE.U32.AND P0, PT, R5, 0x3, PT ;  /* 0x000000030500780c */ /* 0x000fc80003f05070 */
[----:B------:R-:W-:Y:S01]  /*03e0*/  ISETP.NE.AND.EX P0, PT, RZ, RZ, PT, P0 ;  /* 0x000000ffff00720c */ /* 0x000fe20003f05300 */
[----:B0-----:R-:W0:-:S12]  /*03f0*/  I2F.F64.U64 R8, UR4 ;  /* 0x0000000400087d12 */ /* 0x001e180008301800 */
[----:B------:R-:W-:Y:S05]  /*0400*/  @!P0 BRA `(.L_x_6) ;  /* 0x0000000000988947 */ /* 0x000fea0003800000 */
[----:B------:R-:W-:Y:S01]  /*0410*/  VIADD R30, R26, 0x1 ;  /* 0x000000011a1e7836 */ /* 0x000fe20000000000 */
[----:B------:R-:W-:Y:S01]  /*0420*/  CS2R R24, SRZ ;  /* 0x0000000000187805 */ /* 0x000fe2000001ff00 */
[----:B------:R-:W-:-:S03]  /*0430*/  IMAD.MOV.U32 R29, RZ, RZ, RZ ;  /* 0x000000ffff1d7224 */ /* 0x000fc600078e00ff */
[----:B------:R-:W-:-:S07]  /*0440*/  LOP3.LUT R30, R30, 0x3, RZ, 0xc0, !PT ;  /* 0x000000031e1e7812 */ /* 0x000fce00078ec0ff */
.L_x_9:
[----:B------:R-:W-:Y:S01]  /*0450*/  IADD3 R12, P0, PT, R2, UR8, RZ ;  /* 0x00000008020c7c10 */ /* 0x000fe2000ff1e0ff */
[----:B------:R-:W-:Y:S01]  /*0460*/  IMAD.MOV.U32 R6, RZ, RZ, 0x1 ;  /* 0x00000001ff067424 */ /* 0x000fe200078e00ff */
[----:B0-----:R-:W-:Y:S01]  /*0470*/  FSETP.GEU.AND P2, PT, |R9|, 6.5827683646048100446e-37, PT ;  /* 0x036000000900780b */ /* 0x001fe20003f4e200 */
[----:B------:R-:W-:Y:S01]  /*0480*/  BSSY.RECONVERGENT B2, `(.L_x_7) ;  /* 0x000001a000027945 */ /* 0x000fe20003800200 */
[----:B------:R-:W-:Y:S02]  /*0490*/  IADD3.X R13, PT, PT, R0, UR9, RZ, P0, !PT ;  /* 0x00000009000d7c10 */ /* 0x000fe400087fe4ff */
[----:B------:R-:W-:-:S04]  /*04a0*/  IADD3 R30, P0, PT, R30, -0x1, RZ ;  /* 0xffffffff1e1e7810 */ /* 0x000fc80007f1e0ff */
[----:B------:R-:W0:Y:S01]  /*04b0*/  I2F.F64.U64 R12, R12 ;  /* 0x0000000c000c7312 */ /* 0x000e220000301800 */
[----:B------:R-:W-:Y:S02]  /*04c0*/  IADD3.X R29, PT, PT, R29, -0x1, RZ, P0, !PT ;  /* 0xffffffff1d1d7810 */ /* 0x000fe400007fe4ff */
[----:B------:R-:W-:-:S04]  /*04d0*/  ISETP.NE.U32.AND P0, PT, R30, RZ, PT ;  /* 0x000000ff1e00720c */ /* 0x000fc80003f05070 */
[----:B------:R-:W-:Y:S01]  /*04e0*/  ISETP.NE.AND.EX P0, PT, R29, RZ, PT, P0 ;  /* 0x000000ff1d00720c */ /* 0x000fe20003f05300 */
[----:B0-----:R-:W0:Y:S02]  /*04f0*/  MUFU.RCP64H R7, R13 ;  /* 0x0000000d00077308 */ /* 0x001e240000001800 */
[----:B0-----:R-:W-:-:S08]  /*0500*/  DFMA R10, -R12, R6, 1 ;  /* 0x3ff000000c0a742b */ /* 0x001fd00000000106 */
[----:B------:R-:W-:-:S08]  /*0510*/  DFMA R10, R10, R10, R10 ;  /* 0x0000000a0a0a722b */ /* 0x000fd0000000000a */
[----:B------:R-:W-:-:S08]  /*0520*/  DFMA R10, R6, R10, R6 ;  /* 0x0000000a060a722b */ /* 0x000fd00000000006 */
[----:B------:R-:W-:-:S08]  /*0530*/  DFMA R6, -R12, R10, 1 ;  /* 0x3ff000000c06742b */ /* 0x000fd0000000010a */
[----:B------:R-:W-:-:S08]  /*0540*/  DFMA R6, R10, R6, R10 ;  /* 0x000000060a06722b */ /* 0x000fd0000000000a */
[----:B------:R-:W-:-:S08]  /*0550*/  DMUL R10, R6, R8 ;  /* 0x00000008060a7228 */ /* 0x000fd00000000000 */
[----:B------:R-:W-:-:S08]  /*0560*/  DFMA R14, -R12, R10, R8 ;  /* 0x0000000a0c0e722b */ /* 0x000fd00000000108 */
[----:B------:R-:W-:-:S10]  /*0570*/  DFMA R6, R6, R14, R10 ;  /* 0x0000000e0606722b */ /* 0x000fd4000000000a */
[----:B------:R-:W-:-:S05]  /*0580*/  FFMA R5, RZ, R13, R7 ;  /* 0x0000000dff057223 */ /* 0x000fca0000000007 */
[----:B------:R-:W-:-:S13]  /*0590*/  FSETP.GT.AND P1, PT, |R5|, 1.469367938527859385e-39, PT ;  /* 0x001000000500780b */ /* 0x000fda0003f24200 */
[----:B------:R-:W-:Y:S05]  /*05a0*/  @P1 BRA P2, `(.L_x_8) ;  /* 0x00000000001c1947 */ /* 0x000fea0001000000 */
[----:B------:R-:W-:Y:S01]  /*05b0*/  IMAD.MOV.U32 R15, RZ, RZ, R13 ;  /* 0x000000ffff0f7224 */ /* 0x000fe200078e000d */
[----:B------:R-:W-:Y:S01]  /*05c0*/  MOV R6, 0x600 ;  /* 0x0000060000067802 */ /* 0x000fe20000000f00 */
[----:B------:R-:W-:Y:S02]  /*05d0*/  IMAD.MOV.U32 R10, RZ, RZ, R8 ;  /* 0x000000ffff0a7224 */ /* 0x000fe400078e0008 */
[----:B------:R-:W-:-:S07]  /*05e0*/  IMAD.MOV.U32 R11, RZ, RZ, R9 ;  /* 0x000000ffff0b7224 */ /* 0x000fce00078e0009 */
[----:B------:R-:W-:Y:S05]  /*05f0*/  CALL.REL.NOINC `($__internal_0_$__cuda_sm20_div_rn_f64_full) ;  /* 0x0000000800647944 */ /* 0x000fea0003c00000 */
[----:B------:R-:W-:Y:S02]  /*0600*/  IMAD.MOV.U32 R6, RZ, RZ, R10 ;  /* 0x000000ffff067224 */ /* 0x000fe400078e000a */
[----:B------:R-:W-:-:S07]  /*0610*/  IMAD.MOV.U32 R7, RZ, RZ, R11 ;  /* 0x000000ffff077224 */ /* 0x000fce00078e000b */
.L_x_8:
[----:B------:R-:W-:Y:S05]  /*0620*/  BSYNC.RECONVERGENT B2 ;  /* 0x0000000000027941 */ /* 0x000fea0003800200 */
.L_x_7:
[----:B------:R-:W-:Y:S01]  /*0630*/  IADD3 R2, P1, PT, R3, R2, RZ ;  /* 0x0000000203027210 */ /* 0x000fe20007f3e0ff */
[----:B------:R-:W-:-:S04]  /*0640*/  DADD R24, R6, R24 ;  /* 0x0000000006187229 */ /* 0x000fc80000000018 */
[----:B------:R-:W-:Y:S01]  /*0650*/  IMAD.X R0, RZ, RZ, R0, P1 ;  /* 0x000000ffff007224 */ /* 0x000fe200008e0600 */
[----:B------:R-:W-:Y:S07]  /*0660*/  @P0 BRA `(.L_x_9) ;  /* 0xfffffffc00780947 */ /* 0x000fee000383ffff */
.L_x_6:
[----:B------:R-:W-:Y:S05]  /*0670*/  BSYNC.RECONVERGENT B1 ;  /* 0x0000000000017941 */ /* 0x000fea0003800200 */
.L_x_5:
[----:B------:R-:W-:-:S04]  /*0680*/  ISETP.GE.U32.AND P0, PT, R26, 0x3, PT ;  /* 0x000000031a00780c */ /* 0x000fc80003f06070 */
[----:B------:R-:W-:-:S13]  /*0690*/  ISETP.GE.U32.AND.EX P0, PT, R27, RZ, PT, P0 ;  /* 0x000000ff1b00720c */ /* 0x000fda0003f06100 */
[----:B------:R-:W-:Y:S05]  /*06a0*/  @!P0 BRA `(.L_x_1) ;  /* 0x0000000400b48947 */ /* 0x000fea0003800000 */
.L_x_18:
[----:B------:R-:W-:Y:S01]  /*06b0*/  IADD3 R26, P0, PT, R2, UR10, RZ ;  /* 0x0000000a021a7c10 */ /* 0x000fe2000ff1e0ff */
[----:B------:R-:W-:Y:S01]  /*06c0*/  IMAD.MOV.U32 R6, RZ, RZ, 0x1 ;  /* 0x00000001ff067424 */ /* 0x000fe200078e00ff */
[----:B0-----:R-:W-:Y:S01]  /*06d0*/  FSETP.GEU.AND P1, PT, |R9|, 6.5827683646048100446e-37, PT ;  /* 0x036000000900780b */ /* 0x001fe20003f2e200 */
[----:B------:R-:W-:Y:S01]  /*06e0*/  BSSY.RECONVERGENT B1, `(.L_x_10) ;  /* 0x0000016000017945 */ /* 0x000fe20003800200 */
[----:B------:R-:W-:-:S04]  /*06f0*/  IADD3.X R27, PT, PT, R0, UR11, RZ, P0, !PT ;  /* 0x0000000b001b7c10 */ /* 0x000fc800087fe4ff */
[----:B------:R-:W0:Y:S08]  /*0700*/  I2F.F64.U64 R12, R26 ;  /* 0x0000001a000c7312 */ /* 0x000e300000301800 */
        /* <DEDUP_REMOVED lines=19> */
.L_x_11:
[----:B------:R-:W-:Y:S05]  /*0840*/  BSYNC.RECONVERGENT B1 ;  /* 0x0000000000017941 */ /* 0x000fea0003800200 */
.L_x_10:
[----:B------:R-:W-:Y:S01]  /*0850*/  IADD3 R26, P0, PT, R3, R26, RZ ;  /* 0x0000001a031a7210 */ /* 0x000fe20007f1e0ff */
[----:B------:R-:W-:Y:S01]  /*0860*/  IMAD.MOV.U32 R10, RZ, RZ, 0x1 ;  /* 0x00000001ff0a7424 */ /* 0x000fe200078e00ff */
[----:B------:R-:W-:Y:S01]  /*0870*/  FSETP.GEU.AND P1, PT, |R9|, 6.5827683646048100446e-37, PT ;  /* 0x036000000900780b */ /* 0x000fe20003f2e200 */
[----:B------:R-:W-:Y:S01]  /*0880*/  BSSY.RECONVERGENT B1, `(.L_x_12) ;  /* 0x0000015000017945 */ /* 0x000fe20003800200 */
[----:B------:R-:W-:Y:S01]  /*0890*/  DADD R24, R6, R24 ;  /* 0x0000000006187229 */ /* 0x000fe20000000018 */
[----:B------:R-:W-:-:S04]  /*08a0*/  IMAD.X R27, RZ, RZ, R27, P0 ;  /* 0x000000ffff1b7224 */ /* 0x000fc800000e061b */
        /* <DEDUP_REMOVED lines=18> */
.L_x_13:
[----:B------:R-:W-:Y:S05]  /*09d0*/  BSYNC.RECONVERGENT B1 ;  /* 0x0000000000017941 */ /* 0x000fea0003800200 */
.L_x_12:
        /* <DEDUP_REMOVED lines=26> */
.L_x_15:
[----:B------:R-:W-:Y:S05]  /*0b80*/  BSYNC.RECONVERGENT B1 ;  /* 0x0000000000017941 */ /* 0x000fea0003800200 */
.L_x_14:
[----:B------:R-:W-:Y:S01]  /*0b90*/  IADD3 R12, P0, PT, R3, R26, RZ ;  /* 0x0000001a030c7210 */ /* 0x000fe20007f1e0ff */
[----:B------:R-:W-:Y:S01]  /*0ba0*/  IMAD.MOV.U32 R10, RZ, RZ, 0x1 ;  /* 0x00000001ff0a7424 */ /* 0x000fe200078e00ff */
[----:B------:R-:W-:Y:S01]  /*0bb0*/  FSETP.GEU.AND P1, PT, |R9|, 6.5827683646048100446e-37, PT ;  /* 0x036000000900780b */ /* 0x000fe20003f2e200 */
[----:B------:R-:W-:Y:S01]  /*0bc0*/  BSSY.RECONVERGENT B1, `(.L_x_16) ;  /* 0x0000015000017945 */ /* 0x000fe20003800200 */
[----:B------:R-:W-:Y:S01]  /*0bd0*/  DADD R24, R24, R6 ;  /* 0x0000000018187229 */ /* 0x000fe20000000006 */
[----:B------:R-:W-:-:S06]  /*0be0*/  IMAD.X R13, RZ, RZ, R27, P0 ;  /* 0x000000ffff0d7224 */ /* 0x000fcc00000e061b */
        /* <DEDUP_REMOVED lines=18> */
.L_x_17:
[----:B------:R-:W-:Y:S05]  /*0d10*/  BSYNC.RECONVERGENT B1 ;  /* 0x0000000000017941 */ /* 0x000fea0003800200 */
.L_x_16:
[----:B------:R-:W-:Y:S01]  /*0d20*/  LEA R2, P0, R3, R2, 0x2 ;  /* 0x0000000203027211 */ /* 0x000fe200078010ff */
[----:B------:R-:W-:-:S03]  /*0d30*/  DADD R24, R24, R10 ;  /* 0x0000000018187229 */ /* 0x000fc6000000000a */
[----:B------:R-:W-:Y:S02]  /*0d40*/  LEA.HI.X R0, R3, R0, RZ, 0x2, P0 ;  /* 0x0000000003007211 */ /* 0x000fe400000f14ff */
[----:B------:R-:W-:-:S04]  /*0d50*/  ISETP.GE.U32.AND P0, PT, R2, UR12, PT ;  /* 0x0000000c02007c0c */ /* 0x000fc8000bf06070 */
[----:B------:R-:W-:-:S13]  /*0d60*/  ISETP.GE.U32.AND.EX P0, PT, R0, UR13, PT, P0 ;  /* 0x0000000d00007c0c */ /* 0x000fda000bf06100 */
[----:B------:R-:W-:Y:S05]  /*0d70*/  @!P0 BRA `(.L_x_18) ;  /* 0xfffffff8004c8947 */ /* 0x000fea000383ffff */
.L_x_1:
[----:B------:R-:W-:Y:S05]  /*0d80*/  BSYNC.RECONVERGENT B0 ;  /* 0x0000000000007941 */ /* 0x000fea0003800200 */
.L_x_0:
[----:B------:R-:W1:Y:S01]  /*0d90*/  S2UR UR5, SR_CgaCtaId ;  /* 0x00000000000579c3 */ /* 0x000e620000008800 */
[----:B------:R-:W-:Y:S01]  /*0da0*/  ISETP.NE.AND P1, PT, R4, RZ, PT ;  /* 0x000000ff0400720c */ /* 0x000fe20003f25270 */
[----:B------:R-:W-:Y:S02]  /*0db0*/  UMOV UR4, 0x400 ;  /* 0x0000040000047882 */ /* 0x000fe40000000000 */
[----:B-1----:R-:W-:-:S10]  /*0dc0*/  ULEA UR4, UR5, UR4, 0x18 ;  /* 0x0000000405047291 */ /* 0x002fd4000f8ec0ff */
[----:B------:R-:W-:Y:S01]  /*0dd0*/  @!P1 STS.64 [UR4], RZ ;  /* 0x000000ffff009988 */ /* 0x000fe20008000a04 */
[----:B------:R-:W-:Y:S06]  /*0de0*/  BAR.SYNC.DEFER_BLOCKING 0x0 ;  /* 0x0000000000007b1d */ /* 0x000fec0000010000 */
[----:B------:R-:W1:Y:S02]  /*0df0*/  LDS.64 R4, [UR4] ;  /* 0x00000004ff047984 */ /* 0x000e640008000a00 */
.L_x_19:
[----:B-1----:R-:W-:Y:S01]  /*0e00*/  DADD R6, R4, R24 ;  /* 0x0000000004067229 */ /* 0x002fe20000000018 */
[----:B------:R-:W-:Y:S01]  /*0e10*/  IMAD.U32 R3, RZ, RZ, UR4 ;  /* 0x00000004ff037e24 */ /* 0x000fe2000f8e00ff */
[----:B------:R-:W-:Y:S08]  /*0e20*/  YIELD ;  /* 0x0000000000007946 */ /* 0x000ff00003800000 */
[----:B------:R-:W1:Y:S02]  /*0e30*/  ATOMS.CAS.64 R6, [R3], R4, R6 ;  /* 0x000000040306738d */ /* 0x000e640000000406 */
[----:B-1----:R-:W-:Y:S01]  /*0e40*/  ISETP.NE.U32.AND P0, PT, R4, R6, PT ;  /* 0x000000060400720c */ /* 0x002fe20003f05070 */
[----:B------:R-:W-:-:S03]  /*0e50*/  IMAD.MOV.U32 R4, RZ, RZ, R6 ;  /* 0x000000ffff047224 */ /* 0x000fc600078e0006 */
[----:B------:R-:W-:Y:S01]  /*0e60*/  ISETP.NE.AND.EX P0, PT, R5, R7, PT, P0 ;  /* 0x000000070500720c */ /* 0x000fe20003f05300 */
[----:B------:R-:W-:-:S12]  /*0e70*/  IMAD.MOV.U32 R5, RZ, RZ, R7 ;  /* 0x000000ffff057224 */ /* 0x000fd800078e0007 */
[----:B------:R-:W-:Y:S05]  /*0e80*/  @P0 BRA `(.L_x_19) ;  /* 0xfffffffc00dc0947 */ /* 0x000fea000383ffff */
[----:B------:R-:W-:Y:S05]  /*0e90*/  WARPSYNC.ALL ;  /* 0x0000000000007948 */ /* 0x000fea0003800000 */
[----:B------:R-:W-:Y:S06]  /*0ea0*/  BAR.SYNC.DEFER_BLOCKING 0x0 ;  /* 0x0000000000007b1d */ /* 0x000fec0000010000 */
[----:B------:R-:W-:Y:S05]  /*0eb0*/  @P1 EXIT ;  /* 0x000000000000194d */ /* 0x000fea0003800000 */
[----:B------:R-:W0:Y:S01]  /*0ec0*/  LDC.64 R4, c[0x0][0x398] ;  /* 0x0000e600ff047b82 */ /* 0x000e220000000a00 */
[----:B------:R-:W0:Y:S01]  /*0ed0*/  LDCU.64 UR6, c[0x0][0x358] ;  /* 0x00006b00ff0677ac */ /* 0x000e220008000a00 */
[----:B------:R-:W1:Y:S04]  /*0ee0*/  LDS.64 R2, [UR4] ;  /* 0x00000004ff027984 */ /* 0x000e680008000a00 */
[----:B01----:R0:W5:Y:S02]  /*0ef0*/  LDG.E.64 R8, desc[UR6][R4.64] ;  /* 0x0000000604087981 */ /* 0x003164000c1e1b00 */
.L_x_20:
[----:B-----5:R-:W-:Y:S01]  /*0f00*/  DADD R10, R2, R8 ;  /* 0x00000000020a7229 */ /* 0x020fe20000000008 */
[----:B------:R-:W-:Y:S09]  /*0f10*/  YIELD ;  /* 0x0000000000007946 */ /* 0x000ff20003800000 */
[----:B------:R-:W2:Y:S02]  /*0f20*/  ATOMG.E.CAS.64.STRONG.GPU PT, R10, [R4], R8, R10 ;  /* 0x00000008040a73a9 */ /* 0x000ea400001ee50a */
[----:B--2---:R-:W-:Y:S01]  /*0f30*/  ISETP.NE.U32.AND P0, PT, R8, R10, PT ;  /* 0x0000000a0800720c */ /* 0x004fe20003f05070 */
[----:B------:R-:W-:-:S03]  /*0f40*/  IMAD.MOV.U32 R8, RZ, RZ, R10 ;  /* 0x000000ffff087224 */ /* 0x000fc600078e000a */
[----:B------:R-:W-:Y:S01]  /*0f50*/  ISETP.NE.AND.EX P0, PT, R9, R11, PT, P0 ;  /* 0x0000000b0900720c */ /* 0x000fe20003f05300 */
[----:B------:R-:W-:-:S12]  /*0f60*/  IMAD.MOV.U32 R9, RZ, RZ, R11 ;  /* 0x000000ffff097224 */ /* 0x000fd800078e000b */
[----:B------:R-:W-:Y:S05]  /*0f70*/  @P0 BRA `(.L_x_20) ;  /* 0xfffffffc00e00947 */ /* 0x000fea000383ffff */
[----:B------:R-:W-:Y:S05]  /*0f80*/  EXIT ;  /* 0x000000000000794d */ /* 0x000fea0003800000 */
        .weak           $__internal_0_$__cuda_sm20_div_rn_f64_full
        .type           $__internal_0_$__cuda_sm20_div_rn_f64_full,@function
        .size           $__internal_0_$__cuda_sm20_div_rn_f64_full,($__internal_1_$__cuda_sm20_div_u64 - $__internal_0_$__cuda_sm20_div_rn_f64_full)
$__internal_0_$__cuda_sm20_div_rn_f64_full:
[----:B------:R-:W-:Y:S01]  /*0f90*/  FSETP.GEU.AND P3, PT, |R11|, 1.469367938527859385e-39, PT ;  /* 0x001000000b00780b */ /* 0x000fe20003f6e200 */
[----:B------:R-:W-:Y:S01]  /*0fa0*/  IMAD.MOV.U32 R14, RZ, RZ, R12 ;  /* 0x000000ffff0e7224 */ /* 0x000fe200078e000c */
[C---:B------:R-:W-:Y:S01]  /*0fb0*/  FSETP.GEU.AND P1, PT, |R15|.reuse, 1.469367938527859385e-39, PT ;  /* 0x001000000f00780b */ /* 0x040fe20003f2e200 */
[----:B------:R-:W-:Y:S01]  /*0fc0*/  IMAD.MOV.U32 R7, RZ, RZ, 0x1ca00000 ;  /* 0x1ca00000ff077424 */ /* 0x000fe200078e00ff */
[----:B------:R-:W-:Y:S01]  /*0fd0*/  LOP3.LUT R13, R15, 0x800fffff, RZ, 0xc0, !PT ;  /* 0x800fffff0f0d7812 */ /* 0x000fe200078ec0ff */
[----:B------:R-:W-:Y:S01]  /*0fe0*/  IMAD.MOV.U32 R18, RZ, RZ, 0x1 ;  /* 0x00000001ff127424 */ /* 0x000fe200078e00ff */
[----:B------:R-:W-:Y:S01]  /*0ff0*/  LOP3.LUT R5, R11, 0x7ff00000, RZ, 0xc0, !PT ;  /* 0x7ff000000b057812 */ /* 0x000fe200078ec0ff */
[----:B------:R-:W-:Y:S01]  /*1000*/  BSSY.RECONVERGENT B3, `(.L_x_21) ;  /* 0x0000050000037945 */ /* 0x000fe20003800200 */
[----:B------:R-:W-:Y:S02]  /*1010*/  LOP3.LUT R13, R13, 0x3ff00000, RZ, 0xfc, !PT ;  /* 0x3ff000000d0d7812 */ /* 0x000fe400078efcff */
[----:B------:R-:W-:-:S03]  /*1020*/  LOP3.LUT R28, R15, 0x7ff00000, RZ, 0xc0, !PT ;  /* 0x7ff000000f1c7812 */ /* 0x000fc600078ec0ff */
[----:B------:R-:W-:Y:S01]  /*1030*/  @!P3 LOP3.LUT R16, R15, 0x7ff00000, RZ, 0xc0, !PT ;  /* 0x7ff000000f10b812 */ /* 0x000fe200078ec0ff */
[----:B------:R-:W-:Y:S01]  /*1040*/  @!P3 IMAD.MOV.U32 R20, RZ, RZ, RZ ;  /* 0x000000ffff14b224 */ /* 0x000fe200078e00ff */
[----:B------:R-:W-:Y:S01]  /*1050*/  @!P1 DMUL R12, R14, 8.98846567431157953865e+307 ;  /* 0x7fe000000e0c9828 */ /* 0x000fe20000000000 */
[C---:B------:R-:W-:Y:S02]  /*1060*/  ISETP.GE.U32.AND P2, PT, R5.reuse, R28, PT ;  /* 0x0000001c0500720c */ /* 0x040fe40003f46070 */
[----:B------:R-:W-:Y:S02]  /*1070*/  @!P3 ISETP.GE.U32.AND P4, PT, R5, R16, PT ;  /* 0x000000100500b20c */ /* 0x000fe40003f86070 */
[C---:B------:R-:W-:Y:S01]  /*1080*/  SEL R17, R7.reuse, 0x63400000, !P2 ;  /* 0x6340000007117807 */ /* 0x040fe20005000000 */
[----:B------:R-:W0:Y:S01]  /*1090*/  MUFU.RCP64H R19, R13 ;  /* 0x0000000d00137308 */ /* 0x000e220000001800 */
[----:B------:R-:W-:Y:S02]  /*10a0*/  @!P3 SEL R21, R7, 0x63400000, !P4 ;  /* 0x634000000715b807 */ /* 0x000fe40006000000 */
[----:B------:R-:W-:-:S02]  /*10b0*/  LOP3.LUT R17, R17, 0x800fffff, R11, 0xf8, !PT ;  /* 0x800fffff11117812 */ /* 0x000fc400078ef80b */
[----:B------:R-:W-:Y:S02]  /*10c0*/  @!P3 LOP3.LUT R16, R21, 0x80000000, R11, 0xf8, !PT ;  /* 0x800000001510b812 */ /* 0x000fe400078ef80b */
[----:B------:R-:W-:Y:S02]  /*10d0*/  @!P1 LOP3.LUT R28, R13, 0x7ff00000, RZ, 0xc0, !PT ;  /* 0x7ff000000d1c9812 */ /* 0x000fe400078ec0ff */
[----:B------:R-:W-:Y:S01]  /*10e0*/  @!P3 LOP3.LUT R21, R16, 0x100000, RZ, 0xfc, !PT ;  /* 0x001000001015b812 */ /* 0x000fe200078efcff */
[----:B------:R-:W-:-:S06]  /*10f0*/  IMAD.MOV.U32 R16, RZ, RZ, R10 ;  /* 0x000000ffff107224 */ /* 0x000fcc00078e000a */
[----:B------:R-:W-:Y:S02]  /*1100*/  @!P3 DFMA R16, R16, 2, -R20 ;  /* 0x400000001010b82b */ /* 0x000fe40000000814 */
[----:B0-----:R-:W-:-:S08]  /*1110*/  DFMA R20, R18, -R12, 1 ;  /* 0x3ff000001214742b */ /* 0x001fd0000000080c */
[----:B------:R-:W-:-:S08]  /*1120*/  DFMA R20, R20, R20, R20 ;  /* 0x000000141414722b */ /* 0x000fd00000000014 */
[----:B------:R-:W-:-:S08]  /*1130*/  DFMA R20, R18, R20, R18 ;  /* 0x000000141214722b */ /* 0x000fd00000000012 */
[----:B------:R-:W-:-:S08]  /*1140*/  DFMA R18, R20, -R12, 1 ;  /* 0x3ff000001412742b */ /* 0x000fd0000000080c */
[----:B------:R-:W-:-:S08]  /*1150*/  DFMA R18, R20, R18, R20 ;  /* 0x000000121412722b */ /* 0x000fd00000000014 */
[----:B------:R-:W-:-:S08]  /*1160*/  DMUL R20, R18, R16 ;  /* 0x0000001012147228 */ /* 0x000fd00000000000 */
[----:B------:R-:W-:-:S08]  /*1170*/  DFMA R22, R20, -R12, R16 ;  /* 0x8000000c1416722b */ /* 0x000fd00000000010 */
[----:B------:R-:W-:Y:S01]  /*1180*/  DFMA R22, R18, R22, R20 ;  /* 0x000000161216722b */ /* 0x000fe20000000014 */
[----:B------:R-:W-:Y:S01]  /*1190*/  IMAD.MOV.U32 R18, RZ, RZ, R5 ;  /* 0x000000ffff127224 */ /* 0x000fe200078e0005 */
[----:B------:R-:W-:-:S05]  /*11a0*/  @!P3 LOP3.LUT R18, R17, 0x7ff00000, RZ, 0xc0, !PT ;  /* 0x7ff000001112b812 */ /* 0x000fca00078ec0ff */
[----:B------:R-:W-:-:S05]  /*11b0*/  VIADD R19, R18, 0xffffffff ;  /* 0xffffffff12137836 */ /* 0x000fca0000000000 */
[----:B------:R-:W-:Y:S01]  /*11c0*/  ISETP.GT.U32.AND P1, PT, R19, 0x7feffffe, PT ;  /* 0x7feffffe1300780c */ /* 0x000fe20003f24070 */
[----:B------:R-:W-:-:S05]  /*11d0*/  VIADD R19, R28, 0xffffffff ;  /* 0xffffffff1c137836 */ /* 0x000fca0000000000 */
[----:B------:R-:W-:-:S13]  /*11e0*/  ISETP.GT.U32.OR P1, PT, R19, 0x7feffffe, P1 ;  /* 0x7feffffe1300780c */ /* 0x000fda0000f24470 */
[----:B------:R-:W-:Y:S05]  /*11f0*/  @P1 BRA `(.L_x_22) ;  /* 0x00000000006c1947 */ /* 0x000fea0003800000 */
[----:B------:R-:W-:-:S04]  /*1200*/  LOP3.LUT R18, R15, 0x7ff00000, RZ, 0xc0, !PT ;  /* 0x7ff000000f127812 */ /* 0x000fc800078ec0ff */
[CC--:B------:R-:W-:Y:S02]  /*1210*/  VIADDMNMX R10, R5.reuse, -R18.reuse, 0xb9600000, !PT ;  /* 0xb9600000050a7446 */ /* 0x0c0fe40007800912 */
[----:B------:R-:W-:Y:S02]  /*1220*/  ISETP.GE.U32.AND P1, PT, R5, R18, PT ;  /* 0x000000120500720c */ /* 0x000fe40003f26070 */
[----:B------:R-:W-:Y:S02]  /*1230*/  VIMNMX R5, PT, PT, R10, 0x46a00000, PT ;  /* 0x46a000000a057848 */ /* 0x000fe40003fe0100 */
[----:B------:R-:W-:-:S05]  /*1240*/  SEL R10, R7, 0x63400000, !P1 ;  /* 0x63400000070a7807 */ /* 0x000fca0004800000 */
[----:B------:R-:W-:Y:S02]  /*1250*/  IMAD.IADD R5, R5, 0x1, -R10 ;  /* 0x0000000105057824 */ /* 0x000fe400078e0a0a */
[----:B------:R-:W-:Y:S02]  /*1260*/  IMAD.MOV.U32 R10, RZ, RZ, RZ ;  /* 0x000000ffff0a7224 */ /* 0x000fe400078e00ff */
[----:B------:R-:W-:-:S06]  /*1270*/  VIADD R11, R5, 0x7fe00000 ;  /* 0x7fe00000050b7836 */ /* 0x000fcc0000000000 */
[----:B------:R-:W-:-:S10]  /*1280*/  DMUL R20, R22, R10 ;  /* 0x0000000a16147228 */ /* 0x000fd40000000000 */
[----:B------:R-:W-:-:S13]  /*1290*/  FSETP.GTU.AND P1, PT, |R21|, 1.469367938527859385e-39, PT ;  /* 0x001000001500780b */ /* 0x000fda0003f2c200 */
[----:B------:R-:W-:Y:S05]  /*12a0*/  @P1 BRA `(.L_x_23) ;  /* 0x0000000000941947 */ /* 0x000fea0003800000 */
[----:B------:R-:W-:-:S06]  /*12b0*/  DFMA R12, R22, -R12, R16 ;  /* 0x8000000c160c722b */ /* 0x000fcc0000000010 */
[----:B------:R-:W-:-:S04]  /*12c0*/  IMAD.MOV.U32 R12, RZ, RZ, RZ ;  /* 0x000000ffff0c7224 */ /* 0x000fc800078e00ff */
[C---:B------:R-:W-:Y:S02]  /*12d0*/  FSETP.NEU.AND P1, PT, R13.reuse, RZ, PT ;  /* 0x000000ff0d00720b */ /* 0x040fe40003f2d000 */
[----:B------:R-:W-:-:S04]  /*12e0*/  LOP3.LUT R15, R13, 0x80000000, R15, 0x48, !PT ;  /* 0x800000000d0f7812 */ /* 0x000fc800078e480f */
[----:B------:R-:W-:-:S07]  /*12f0*/  LOP3.LUT R13, R15, R11, RZ, 0xfc, !PT ;  /* 0x0000000b0f0d7212 */ /* 0x000fce00078efcff */
[----:B------:R-:W-:Y:S05]  /*1300*/  @!P1 BRA `(.L_x_23) ;  /* 0x00000000007c9947 */ /* 0x000fea0003800000 */
[----:B------:R-:W-:Y:S01]  /*1310*/  IMAD.MOV R11, RZ, RZ, -R5 ;  /* 0x000000ffff0b7224 */ /* 0x000fe200078e0a05 */
[----:B------:R-:W-:Y:S01]  /*1320*/  DMUL.RP R12, R22, R12 ;  /* 0x0000000c160c7228 */ /* 0x000fe20000008000 */
[----:B------:R-:W-:Y:S01]  /*1330*/  IMAD.MOV.U32 R10, RZ, RZ, RZ ;  /* 0x000000ffff0a7224 */ /* 0x000fe200078e00ff */
[----:B------:R-:W-:-:S05]  /*1340*/  IADD3 R5, PT, PT, -R5, -0x43300000, RZ ;  /* 0xbcd0000005057810 */ /* 0x000fca0007ffe1ff */
[----:B------:R-:W-:-:S03]  /*1350*/  DFMA R10, R20, -R10, R22 ;  /* 0x8000000a140a722b */ /* 0x000fc60000000016 */
[----:B------:R-:W-:-:S07]  /*1360*/  LOP3.LUT R15, R13, R15, RZ, 0x3c, !PT ;  /* 0x0000000f0d0f7212 */ /* 0x000fce00078e3cff */
[----:B------:R-:W-:-:S04]  /*1370*/  FSETP.NEU.AND P1, PT, |R11|, R5, PT ;  /* 0x000000050b00720b */ /* 0x000fc80003f2d200 */
[----:B------:R-:W-:Y:S02]  /*1380*/  FSEL R20, R12, R20, !P1 ;  /* 0x000000140c147208 */ /* 0x000fe40004800000 */
[----:B------:R-:W-:Y:S01]  /*1390*/  FSEL R21, R15, R21, !P1 ;  /* 0x000000150f157208 */ /* 0x000fe20004800000 */
[----:B------:R-:W-:Y:S06]  /*13a0*/  BRA `(.L_x_23) ;  /* 0x0000000000547947 */ /* 0x000fec0003800000 */
.L_x_22:
[----:B------:R-:W-:-:S14]  /*13b0*/  DSETP.NAN.AND P1, PT, R10, R10, PT ;  /* 0x0000000a0a00722a */ /* 0x000fdc0003f28000 */
[----:B------:R-:W-:Y:S05]  /*13c0*/  @P1 BRA `(.L_x_24) ;  /* 0x0000000000441947 */ /* 0x000fea0003800000 */
[----:B------:R-:W-:-:S14]  /*13d0*/  DSETP.NAN.AND P1, PT, R14, R14, PT ;  /* 0x0000000e0e00722a */ /* 0x000fdc0003f28000 */
[----:B------:R-:W-:Y:S05]  /*13e0*/  @P1 BRA `(.L_x_25) ;  /* 0x0000000000301947 */ /* 0x000fea0003800000 */
[----:B------:R-:W-:Y:S01]  /*13f0*/  ISETP.NE.AND P1, PT, R18, R28, PT ;  /* 0x0000001c1200720c */ /* 0x000fe20003f25270 */
[----:B------:R-:W-:Y:S02]  /*1400*/  IMAD.MOV.U32 R20, RZ, RZ, 0x0 ;  /* 0x00000000ff147424 */ /* 0x000fe400078e00ff */
[----:B------:R-:W-:-:S10]  /*1410*/  IMAD.MOV.U32 R21, RZ, RZ, -0x80000 ;  /* 0xfff80000ff157424 */ /* 0x000fd400078e00ff */
[----:B------:R-:W-:Y:S05]  /*1420*/  @!P1 BRA `(.L_x_23) ;  /* 0x0000000000349947 */ /* 0x000fea0003800000 */
[----:B------:R-:W-:Y:S02]  /*1430*/  ISETP.NE.AND P1, PT, R18, 0x7ff00000, PT ;  /* 0x7ff000001200780c */ /* 0x000fe40003f25270 */
[----:B------:R-:W-:Y:S02]  /*1440*/  LOP3.LUT R21, R11, 0x80000000, R15, 0x48, !PT ;  /* 0x800000000b157812 */ /* 0x000fe400078e480f */
[----:B------:R-:W-:-:S13]  /*1450*/  ISETP.EQ.OR P1, PT, R28, RZ, !P1 ;  /* 0x000000ff1c00720c */ /* 0x000fda0004f22670 */
[----:B------:R-:W-:Y:S01]  /*1460*/  @P1 LOP3.LUT R5, R21, 0x7ff00000, RZ, 0xfc, !PT ;  /* 0x7ff0000015051812 */ /* 0x000fe200078efcff */
[----:B------:R-:W-:Y:S02]  /*1470*/  @!P1 IMAD.MOV.U32 R20, RZ, RZ, RZ ;  /* 0x000000ffff149224 */ /* 0x000fe400078e00ff */
[----:B------:R-:W-:Y:S02]  /*1480*/  @P1 IMAD.MOV.U32 R20, RZ, RZ, RZ ;  /* 0x000000ffff141224 */ /* 0x000fe400078e00ff */
[----:B------:R-:W-:Y:S01]  /*1490*/  @P1 IMAD.MOV.U32 R21, RZ, RZ, R5 ;  /* 0x000000ffff151224 */ /* 0x000fe200078e0005 */
[----:B------:R-:W-:Y:S06]  /*14a0*/  BRA `(.L_x_23) ;  /* 0x0000000000147947 */ /* 0x000fec0003800000 */
.L_x_25:
[----:B------:R-:W-:Y:S01]  /*14b0*/  LOP3.LUT R21, R15, 0x80000, RZ, 0xfc, !PT ;  /* 0x000800000f157812 */ /* 0x000fe200078efcff */
[----:B------:R-:W-:Y:S01]  /*14c0*/  IMAD.MOV.U32 R20, RZ, RZ, R14 ;  /* 0x000000ffff147224 */ /* 0x000fe200078e000e */
[----:B------:R-:W-:Y:S06]  /*14d0*/  BRA `(.L_x_23) ;  /* 0x0000000000087947 */ /* 0x000fec0003800000 */
.L_x_24:
[----:B------:R-:W-:Y:S01]  /*14e0*/  LOP3.LUT R21, R11, 0x80000, RZ, 0xfc, !PT ;  /* 0x000800000b157812 */ /* 0x000fe200078efcff */
[----:B------:R-:W-:-:S07]  /*14f0*/  IMAD.MOV.U32 R20, RZ, RZ, R10 ;  /* 0x000000ffff147224 */ /* 0x000fce00078e000a */
.L_x_23:
[----:B------:R-:W-:Y:S05]  /*1500*/  BSYNC.RECONVERGENT B3 ;  /* 0x0000000000037941 */ /* 0x000fea0003800200 */
.L_x_21:
[----:B------:R-:W-:Y:S02]  /*1510*/  IMAD.MOV.U32 R7, RZ, RZ, 0x0 ;  /* 0x00000000ff077424 */ /* 0x000fe400078e00ff */
[----:B------:R-:W-:Y:S02]  /*1520*/  IMAD.MOV.U32 R10, RZ, RZ, R20 ;  /* 0x000000ffff0a7224 */ /* 0x000fe400078e0014 */
[----:B------:R-:W-:Y:S01]  /*1530*/  IMAD.MOV.U32 R11, RZ, RZ, R21 ;  /* 0x000000ffff0b7224 */ /* 0x000fe200078e0015 */
[----:B------:R-:W-:Y:S06]  /*1540*/  RET.REL.NODEC R6 `(_Z15parallel_kernelmmmPd) ;  /* 0xffffffe806ac7950 */ /* 0x000fec0003c3ffff */
        .weak           $__internal_1_$__cuda_sm20_div_u64
        .type           $__internal_1_$__cuda_sm20_div_u64,@function
        .size           $__internal_1_$__cuda_sm20_div_u64,(.L_x_43 - $__internal_1_$__cuda_sm20_div_u64)
$__internal_1_$__cuda_sm20_div_u64:
[----:B------:R-:W-:Y:S02]  /*1550*/  IMAD.MOV.U32 R14, RZ, RZ, R3 ;  /* 0x000000ffff0e7224 */ /* 0x000fe400078e0003 */
[----:B------:R-:W-:-:S04]  /*1560*/  IMAD.MOV.U32 R15, RZ, RZ, RZ ;  /* 0x000000ffff0f7224 */ /* 0x000fc800078e00ff */
[----:B------:R-:W0:Y:S08]  /*1570*/  I2F.U64.RP R7, R14 ;  /* 0x0000000e00077312 */ /* 0x000e300000309000 */
[----:B0-----:R-:W0:Y:S02]  /*1580*/  MUFU.RCP R7, R7 ;  /* 0x0000000700077308 */ /* 0x001e240000001000 */
[----:B0-----:R-:W-:-:S06]  /*1590*/  VIADD R10, R7, 0x1ffffffe ;  /* 0x1ffffffe070a7836 */ /* 0x001fcc0000000000 */
[----:B------:R-:W0:Y:S02]  /*15a0*/  F2I.U64.TRUNC R10, R10 ;  /* 0x0000000a000a7311 */ /* 0x000e24000020d800 */
[----:B0-----:R-:W-:-:S04]  /*15b0*/  IMAD.WIDE.U32 R12, R10, R3, RZ ;  /* 0x000000030a0c7225 */ /* 0x001fc800078e00ff */
[----:B------:R-:W-:Y:S01]  /*15c0*/  IMAD R13, R11, R3, R13 ;  /* 0x000000030b0d7224 */ /* 0x000fe200078e020d */
[----:B------:R-:W-:-:S05]  /*15d0*/  IADD3 R9, P0, PT, RZ, -R12, RZ ;  /* 0x8000000cff097210 */ /* 0x000fca0007f1e0ff */
[----:B------:R-:W-:-:S04]  /*15e0*/  IMAD.HI.U32 R12, R10, R9, RZ ;  /* 0x000000090a0c7227 */ /* 0x000fc800078e00ff */
[----:B------:R-:W-:Y:S02]  /*15f0*/  IMAD.X R17, RZ, RZ, ~R13, P0 ;  /* 0x000000ffff117224 */ /* 0x000fe400000e0e0d */
[----:B------:R-:W-:Y:S02]  /*1600*/  IMAD.MOV.U32 R13, RZ, RZ, R10 ;  /* 0x000000ffff0d7224 */ /* 0x000fe400078e000a */
[-C--:B------:R-:W-:Y:S02]  /*1610*/  IMAD R15, R11, R17.reuse, RZ ;  /* 0x000000110b0f7224 */ /* 0x080fe400078e02ff */
[----:B------:R-:W-:-:S04]  /*1620*/  IMAD.WIDE.U32 R12, P0, R10, R17, R12 ;  /* 0x000000110a0c7225 */ /* 0x000fc8000780000c */
[----:B------:R-:W-:-:S04]  /*1630*/  IMAD.HI.U32 R7, R11, R17, RZ ;  /* 0x000000110b077227 */ /* 0x000fc800078e00ff */
[----:B------:R-:W-:-:S04]  /*1640*/  IMAD.HI.U32 R12, P1, R11, R9, R12 ;  /* 0x000000090b0c7227 */ /* 0x000fc8000782000c */
[----:B------:R-:W-:Y:S01]  /*1650*/  IMAD.X R7, R7, 0x1, R11, P0 ;  /* 0x0000000107077824 */ /* 0x000fe200000e060b */
[----:B------:R-:W-:-:S04]  /*1660*/  IADD3 R13, P2, PT, R15, R12, RZ ;  /* 0x0000000c0f0d7210 */ /* 0x000fc80007f5e0ff */
[----:B------:R-:W-:Y:S01]  /*1670*/  IADD3.X R7, PT, PT, RZ, RZ, R7, P2, P1 ;  /* 0x000000ffff077210 */ /* 0x000fe200017e2407 */
[----:B------:R-:W-:-:S03]  /*1680*/  IMAD.WIDE.U32 R10, R13, R3, RZ ;  /* 0x000000030d0a7225 */ /* 0x000fc600078e00ff */
[----:B------:R-:W-:Y:S01]  /*1690*/  IADD3 R9, P0, PT, RZ, -R10, RZ ;  /* 0x8000000aff097210 */ /* 0x000fe20007f1e0ff */
[----:B------:R-:W-:Y:S02]  /*16a0*/  IMAD R10, R7, R3, R11 ;  /* 0x00000003070a7224 */ /* 0x000fe400078e020b */
[----:B------:R-:W-:Y:S02]  /*16b0*/  IMAD.MOV.U32 R11, RZ, RZ, RZ ;  /* 0x000000ffff0b7224 */ /* 0x000fe400078e00ff */
[----:B------:R-:W-:-:S04]  /*16c0*/  IMAD.HI.U32 R12, R13, R9, RZ ;  /* 0x000000090d0c7227 */ /* 0x000fc800078e00ff */
[----:B------:R-:W-:-:S04]  /*16d0*/  IMAD.X R10, RZ, RZ, ~R10, P0 ;  /* 0x000000ffff0a7224 */ /* 0x000fc800000e0e0a */
[----:B------:R-:W-:-:S04]  /*16e0*/  IMAD.WIDE.U32 R12, P0, R13, R10, R12 ;  /* 0x0000000a0d0c7225 */ /* 0x000fc8000780000c */
[C---:B------:R-:W-:Y:S02]  /*16f0*/  IMAD R14, R7.reuse, R10, RZ ;  /* 0x0000000a070e7224 */ /* 0x040fe400078e02ff */
[----:B------:R-:W-:-:S04]  /*1700*/  IMAD.HI.U32 R9, P1, R7, R9, R12 ;  /* 0x0000000907097227 */ /* 0x000fc8000782000c */
[----:B------:R-:W-:Y:S01]  /*1710*/  IMAD.HI.U32 R10, R7, R10, RZ ;  /* 0x0000000a070a7227 */ /* 0x000fe200078e00ff */
[----:B------:R-:W-:-:S03]  /*1720*/  IADD3 R9, P2, PT, R14, R9, RZ ;  /* 0x000000090e097210 */ /* 0x000fc60007f5e0ff */
[----:B------:R-:W-:Y:S02]  /*1730*/  IMAD.X R7, R10, 0x1, R7, P0 ;  /* 0x000000010a077824 */ /* 0x000fe400000e0607 */
[----:B------:R-:W-:-:S03]  /*1740*/  IMAD.HI.U32 R10, R9, R6, RZ ;  /* 0x00000006090a7227 */ /* 0x000fc600078e00ff */
[----:B------:R-:W-:Y:S01]  /*1750*/  IADD3.X R7, PT, PT, RZ, RZ, R7, P2, P1 ;  /* 0x000000ffff077210 */ /* 0x000fe200017e2407 */
[----:B------:R-:W-:-:S04]  /*1760*/  IMAD.WIDE.U32 R10, R9, R5, R10 ;  /* 0x00000005090a7225 */ /* 0x000fc800078e000a */
[C---:B------:R-:W-:Y:S02]  /*1770*/  IMAD R9, R7.reuse, R5, RZ ;  /* 0x0000000507097224 */ /* 0x040fe400078e02ff */
[----:B------:R-:W-:-:S04]  /*1780*/  IMAD.HI.U32 R10, P0, R7, R6, R10 ;  /* 0x00000006070a7227 */ /* 0x000fc8000780000a */
[----:B------:R-:W-:Y:S01]  /*1790*/  IMAD.HI.U32 R7, R7, R5, RZ ;  /* 0x0000000507077227 */ /* 0x000fe200078e00ff */
[----:B------:R-:W-:-:S03]  /*17a0*/  IADD3 R12, P1, PT, R9, R10, RZ ;  /* 0x0000000a090c7210 */ /* 0x000fc60007f3e0ff */
[----:B------:R-:W-:Y:S02]  /*17b0*/  IMAD.X R7, RZ, RZ, R7, P0 ;  /* 0x000000ffff077224 */ /* 0x000fe400000e0607 */
[----:B------:R-:W-:-:S04]  /*17c0*/  IMAD.WIDE.U32 R10, R12, R3, RZ ;  /* 0x000000030c0a7225 */ /* 0x000fc800078e00ff */
[----:B------:R-:W-:Y:S01]  /*17d0*/  IMAD.X R7, RZ, RZ, R7, P1 ;  /* 0x000000ffff077224 */ /* 0x000fe200008e0607 */
[----:B------:R-:W-:-:S03]  /*17e0*/  IADD3 R16, P0, PT, -R10, R6, RZ ;  /* 0x000000060a107210 */ /* 0x000fc60007f1e1ff */
[----:B------:R-:W-:Y:S01]  /*17f0*/  IMAD R14, R7, R3, R11 ;  /* 0x00000003070e7224 */ /* 0x000fe200078e020b */
[----:B------:R-:W-:-:S03]  /*1800*/  IADD3 R6, P1, PT, -R3, R16, RZ ;  /* 0x0000001003067210 */ /* 0x000fc60007f3e1ff */
[----:B------:R-:W-:Y:S01]  /*1810*/  IMAD.X R14, R5, 0x1, ~R14, P0 ;  /* 0x00000001050e7824 */ /* 0x000fe200000e0e0e */
[----:B------:R-:W-:Y:S02]  /*1820*/  ISETP.GE.U32.AND P0, PT, R16, R3, PT ;  /* 0x000000031000720c */ /* 0x000fe40003f06070 */
[----:B------:R-:W-:Y:S02]  /*1830*/  IADD3 R5, P2, PT, R12, 0x1, RZ ;  /* 0x000000010c057810 */ /* 0x000fe40007f5e0ff */
[C---:B------:R-:W-:Y:S02]  /*1840*/  ISETP.GE.U32.AND.EX P0, PT, R14.reuse, RZ, PT, P0 ;  /* 0x000000ff0e00720c */ /* 0x040fe40003f06100 */
[----:B------:R-:W-:Y:S01]  /*1850*/  IADD3.X R9, PT, PT, R14, -0x1, RZ, P1, !PT ;  /* 0xffffffff0e097810 */ /* 0x000fe20000ffe4ff */
[----:B------:R-:W-:Y:S01]  /*1860*/  IMAD.X R10, RZ, RZ, R7, P2 ;  /* 0x000000ffff0a7224 */ /* 0x000fe200010e0607 */
[----:B------:R-:W-:Y:S02]  /*1870*/  SEL R6, R6, R16, P0 ;  /* 0x0000001006067207 */ /* 0x000fe40000000000 */
[----:B------:R-:W-:-:S02]  /*1880*/  SEL R5, R5, R12, P0 ;  /* 0x0000000c05057207 */ /* 0x000fc40000000000 */
[----:B------:R-:W-:Y:S02]  /*1890*/  SEL R9, R9, R14, P0 ;  /* 0x0000000e09097207 */ /* 0x000fe40000000000 */
[----:B------:R-:W-:Y:S02]  /*18a0*/  SEL R10, R10, R7, P0 ;  /* 0x000000070a0a7207 */ /* 0x000fe40000000000 */
[----:B------:R-:W-:Y:S02]  /*18b0*/  ISETP.GE.U32.AND P0, PT, R6, R3, PT ;  /* 0x000000030600720c */ /* 0x000fe40003f06070 */
[----:B------:R-:W-:Y:S02]  /*18c0*/  IADD3 R6, P2, PT, R5, 0x1, RZ ;  /* 0x0000000105067810 */ /* 0x000fe40007f5e0ff */
[----:B------:R-:W-:Y:S02]  /*18d0*/  ISETP.NE.U32.AND P1, PT, R3, RZ, PT ;  /* 0x000000ff0300720c */ /* 0x000fe40003f25070 */
[----:B------:R-:W-:Y:S01]  /*18e0*/  ISETP.GE.U32.AND.EX P0, PT, R9, RZ, PT, P0 ;  /* 0x000000ff0900720c */ /* 0x000fe20003f06100 */
[----:B------:R-:W-:Y:S01]  /*18f0*/  IMAD.X R7, RZ, RZ, R10, P2 ;  /* 0x000000ffff077224 */ /* 0x000fe200010e060a */
[----:B------:R-:W-:Y:S01]  /*1900*/  ISETP.NE.AND.EX P1, PT, RZ, RZ, PT, P1 ;  /* 0x000000ffff00720c */ /* 0x000fe20003f25310 */
[----:B------:R-:W-:Y:S01]  /*1910*/  IMAD.MOV.U32 R9, RZ, RZ, 0x0 ;  /* 0x00000000ff097424 */ /* 0x000fe200078e00ff */
[----:B------:R-:W-:-:S02]  /*1920*/  SEL R6, R6, R5, P0 ;  /* 0x0000000506067207 */ /* 0x000fc40000000000 */
[----:B------:R-:W-:Y:S02]  /*1930*/  SEL R7, R7, R10, P0 ;  /* 0x0000000a07077207 */ /* 0x000fe40000000000 */
[----:B------:R-:W-:Y:S02]  /*1940*/  SEL R6, R6, 0xffffffff, P1 ;  /* 0xffffffff06067807 */ /* 0x000fe40000800000 */
[----:B------:R-:W-:Y:S01]  /*1950*/  SEL R7, R7, 0xffffffff, P1 ;  /* 0xffffffff07077807 */ /* 0x000fe20000800000 */
[----:B------:R-:W-:Y:S06]  /*1960*/  RET.REL.NODEC R8 `(_Z15parallel_kernelmmmPd) ;  /* 0xffffffe408a47950 */ /* 0x000fec0003c3ffff */
.L_x_26:
[----:B------:R-:W-:-:S00]  /*1970*/  BRA `(.L_x_26) ;  /* 0xfffffffc00fc7947 */ /* 0x000fc0000383ffff */
[----:B------:R-:W-:-:S00]  /*1980*/  NOP ;  /* 0x0000000000007918 */ /* 0x000fc00000000000 */
[----:B------:R-:W-:-:S00]  /*1990*/  NOP ;  /* 0x0000000000007918 */ /* 0x000fc00000000000 */
[----:B------:R-:W-:-:S00]  /*19a0*/  NOP ;  /* 0x0000000000007918 */ /* 0x000fc00000000000 */
[----:B------:R-:W-:-:S00]  /*19b0*/  NOP ;  /* 0x0000000000007918 */ /* 0x000fc00000000000 */
[----:B------:R-:W-:-:S00]  /*19c0*/  NOP ;  /* 0x0000000000007918 */ /* 0x000fc00000000000 */
[----:B------:R-:W-:-:S00]  /*19d0*/  NOP ;  /* 0x0000000000007918 */ /* 0x000fc00000000000 */
[----:B------:R-:W-:-:S00]  /*19e0*/  NOP ;  /* 0x0000000000007918 */ /* 0x000fc00000000000 */
[----:B------:R-:W-:-:S00]  /*19f0*/  NOP ;  /* 0x0000000000007918 */ /* 0x000fc00000000000 */
.L_x_43:


//--------------------- .text._Z13normal_kernelmmmPd --------------------------
	.section	.text._Z13normal_kernelmmmPd,"ax",@progbits
	.align	128
        .global         _Z13normal_kernelmmmPd
        .type           _Z13normal_kernelmmmPd,@function
        .size           _Z13normal_kernelmmmPd,(.L_x_44 - _Z13normal_kernelmmmPd)
        .other          _Z13normal_kernelmmmPd,@"STO_CUDA_ENTRY STV_DEFAULT"
_Z13normal_kernelmmmPd:
.text._Z13normal_kernelmmmPd:
[----:B------:R-:W-:Y:S01]  /*0000*/  LDC R1, c[0x0][0x37c] ;  /* 0x0000df00ff017b82 */ /* 0x000fe20000000800 */
[----:B------:R-:W0:Y:S01]  /*0010*/  LDCU.64 UR10, c[0x0][0x380] ;  /* 0x00007000ff0a77ac */ /* 0x000e220008000a00 */
[----:B------:R-:W-:Y:S01]  /*0020*/  CS2R R22, SRZ ;  /* 0x0000000000167805 */ /* 0x000fe2000001ff00 */
[----:B------:R-:W1:Y:S01]  /*0030*/  LDCU.64 UR12, c[0x0][0x358] ;  /* 0x00006b00ff0c77ac */ /* 0x000e620008000a00 */
[----:B0-----:R-:W-:-:S04]  /*0040*/  UISETP.NE.U32.AND UP0, UPT, UR10, URZ, UPT ;  /* 0x000000ff0a00728c */ /* 0x001fc8000bf05070 */
[----:B------:R-:W-:-:S09]  /*0050*/  UISETP.NE.AND.EX UP0, UPT, UR11, URZ, UPT, UP0 ;  /* 0x000000ff0b00728c */ /* 0x000fd2000bf05300 */
[----:B-1----:R-:W-:Y:S05]  /*0060*/  BRA.U !UP0, `(.L_x_27) ;  /* 0x0000000908647547 */ /* 0x002fea000b800000 */
[----:B------:R-:W0:Y:S01]  /*0070*/  LDCU.64 UR4, c[0x0][0x388] ;  /* 0x00007100ff0477ac */ /* 0x000e220008000a00 */
[----:B------:R-:W-:Y:S01]  /*0080*/  CS2R R22, SRZ ;  /* 0x0000000000167805 */ /* 0x000fe2000001ff00 */
[----:B------:R-:W-:Y:S02]  /*0090*/  UISETP.GE.U32.AND UP0, UPT, UR10, 0x4, UPT ;  /* 0x000000040a00788c */ /* 0x000fe4000bf06070 */
[----:B------:R-:W-:Y:S02]  /*00a0*/  ULOP3.LUT UR14, UR10, 0x3, URZ, 0xc0, !UPT ;  /* 0x000000030a0e7892 */ /* 0x000fe4000f8ec0ff */
[----:B------:R-:W-:Y:S01]  /*00b0*/  UISETP.GE.U32.AND.EX UP0, UPT, UR11, URZ, UPT, UP0 ;  /* 0x000000ff0b00728c */ /* 0x000fe2000bf06100 */
[----:B------:R-:W-:Y:S01]  /*00c0*/  UMOV UR6, URZ ;  /* 0x000000ff00067c82 */ /* 0x000fe20008000000 */
[----:B0-----:R-:W0:Y:S01]  /*00d0*/  I2F.F64.U64 R6, UR4 ;  /* 0x0000000400067d12 */ /* 0x001e220008301800 */
[----:B------:R-:W-:Y:S01]  /*00e0*/  UMOV UR4, URZ ;  /* 0x000000ff00047c82 */ /* 0x000fe20008000000 */
[----:B------:R-:W-:-:S05]  /*00f0*/  UMOV UR5, URZ ;  /* 0x000000ff00057c82 */ /* 0x000fca0008000000 */
[----:B------:R-:W-:Y:S05]  /*0100*/  BRA.U !UP0, `(.L_x_28) ;  /* 0x0000000508ac7547 */ /* 0x000fea000b800000 */
[----:B------:R-:W1:Y:S01]  /*0110*/  LDCU UR5, c[0x0][0x384] ;  /* 0x00007080ff0577ac */ /* 0x000e620008000800 */
[----:B------:R-:W-:Y:S01]  /*0120*/  CS2R R22, SRZ ;  /* 0x0000000000167805 */ /* 0x000fe2000001ff00 */
[----:B------:R-:W-:Y:S01]  /*0130*/  ULOP3.LUT UR4, UR10, 0xfffffffc, URZ, 0xc0, !UPT ;  /* 0xfffffffc0a047892 */ /* 0x000fe2000f8ec0ff */
[----:B------:R-:W2:Y:S06]  /*0140*/  LDCU.64 UR8, c[0x0][0x390] ;  /* 0x00007200ff0877ac */ /* 0x000eac0008000a00 */
[----:B------:R-:W-:Y:S01]  /*0150*/  UMOV UR7, UR4 ;  /* 0x0000000400077c82 */ /* 0x000fe20008000000 */
[----:B-1----:R-:W-:-:S05]  /*0160*/  UMOV UR10, UR5 ;  /* 0x00000005000a7c82 */ /* 0x002fca0008000000 */
.L_x_33:
[----:B--2---:R-:W1:Y:S01]  /*0170*/  I2F.F64.U64 R10, UR8 ;  /* 0x00000008000a7d12 */ /* 0x004e620008301800 */
[----:B------:R-:W-:Y:S01]  /*0180*/  IMAD.MOV.U32 R2, RZ, RZ, 0x1 ;  /* 0x00000001ff027424 */ /* 0x000fe200078e00ff */
[----:B0-----:R-:W-:Y:S01]  /*0190*/  FSETP.GEU.AND P1, PT, |R7|, 6.5827683646048100446e-37, PT ;  /* 0x036000000700780b */ /* 0x001fe20003f2e200 */
[----:B------:R-:W-:-:S04]  /*01a0*/  UIADD3 UR7, UP0, UPT, UR7, -0x4, URZ ;  /* 0xfffffffc07077890 */ /* 0x000fc8000ff1e0ff */
[----:B------:R-:W-:Y:S02]  /*01b0*/  UIADD3.X UR10, UPT, UPT, UR10, -0x1, URZ, UP0, !UPT ;  /* 0xffffffff0a0a7890 */ /* 0x000fe400087fe4ff */
[----:B------:R-:W-:-:S04]  /*01c0*/  UISETP.NE.U32.AND UP0, UPT, UR7, URZ, UPT ;  /* 0x000000ff0700728c */ /* 0x000fc8000bf05070 */
[----:B------:R-:W-:Y:S01]  /*01d0*/  UISETP.NE.AND.EX UP0, UPT, UR10, URZ, UPT, UP0 ;  /* 0x000000ff0a00728c */ /* 0x000fe2000bf05300 */
[----:B-1----:R-:W0:Y:S02]  /*01e0*/  MUFU.RCP64H R3, R11 ;  /* 0x0000000b00037308 */ /* 0x002e240000001800 */
        /* <DEDUP_REMOVED lines=15> */
[----:B------:R-:W-:Y:S05]  /*02e0*/  CALL.REL.NOINC `($__internal_2_$__cuda_sm20_div_rn_f64_full) ;  /* 0x0000000400d07944 */ /* 0x000fea0003c00000 */
.L_x_29:
[----:B------:R-:W-:Y:S01]  /*02f0*/  UIADD3 UR16, UP1, UPT, UR8, 0x1, URZ ;  /* 0x0000000108107890 */ /* 0x000fe2000ff3e0ff */
[----:B------:R-:W-:Y:S01]  /*0300*/  IMAD.MOV.U32 R2, RZ, RZ, 0x1 ;  /* 0x00000001ff027424 */ /* 0x000fe200078e00ff */
[----:B------:R-:W-:Y:S01]  /*0310*/  FSETP.GEU.AND P1, PT, |R7|, 6.5827683646048100446e-37, PT ;  /* 0x036000000700780b */ /* 0x000fe20003f2e200 */
[----:B------:R-:W-:Y:S01]  /*0320*/  DADD R22, R4, R22 ;  /* 0x0000000004167229 */ /* 0x000fe20000000016 */
[----:B------:R-:W-:-:S09]  /*0330*/  UIADD3.X UR17, UPT, UPT, URZ, UR9, URZ, UP1, !UPT ;  /* 0x00000009ff117290 */ /* 0x000fd20008ffe4ff */
[----:B------:R-:W0:Y:S08]  /*0340*/  I2F.F64.U64 R8, UR16 ;  /* 0x0000001000087d12 */ /* 0x000e300008301800 */
        /* <DEDUP_REMOVED lines=17> */
[----:B------:R-:W-:Y:S02]  /*0460*/  IMAD.MOV.U32 R2, RZ, RZ, R4 ;  /* 0x000000ffff027224 */ /* 0x000fe400078e0004 */
[----:B------:R-:W-:-:S07]  /*0470*/  IMAD.MOV.U32 R3, RZ, RZ, R5 ;  /* 0x000000ffff037224 */ /* 0x000fce00078e0005 */
.L_x_30:
        /* <DEDUP_REMOVED lines=23> */
.L_x_31:
        /* <DEDUP_REMOVED lines=25> */
.L_x_32:
[----:B------:R-:W-:Y:S01]  /*0780*/  DADD R22, R22, R2 ;  /* 0x0000000016167229 */ /* 0x000fe20000000002 */
[----:B------:R-:W-:-:S04]  /*0790*/  UIADD3 UR8, UP1, UPT, UR8, 0x4, URZ ;  /* 0x0000000408087890 */ /* 0x000fc8000ff3e0ff */
[----:B------:R-:W-:Y:S01]  /*07a0*/  UIADD3.X UR9, UPT, UPT, URZ, UR9, URZ, UP1, !UPT ;  /* 0x00000009ff097290 */ /* 0x000fe20008ffe4ff */
[----:B------:R-:W-:Y:S11]  /*07b0*/  BRA.U UP0, `(.L_x_33) ;  /* 0xfffffff9006c7547 */ /* 0x000ff6000b83ffff */
.L_x_28:
[----:B------:R-:W-:-:S04]  /*07c0*/  UISETP.NE.U32.AND UP0, UPT, UR14, URZ, UPT ;  /* 0x000000ff0e00728c */ /* 0x000fc8000bf05070 */
[----:B------:R-:W-:-:S09]  /*07d0*/  UISETP.NE.AND.EX UP0, UPT, UR6, URZ, UPT, UP0 ;  /* 0x000000ff0600728c */ /* 0x000fd2000bf05300 */
[----:B------:R-:W-:Y:S05]  /*07e0*/  BRA.U !UP0, `(.L_x_27) ;  /* 0x0000000108847547 */ /* 0x000fea000b800000 */
[----:B------:R-:W1:Y:S02]  /*07f0*/  LDCU.64 UR8, c[0x0][0x390] ;  /* 0x00007200ff0877ac */ /* 0x000e640008000a00 */
[----:B-1----:R-:W-:-:S04]  /*0800*/  UIADD3 UR8, UP0, UPT, UR4, UR8, URZ ;  /* 0x0000000804087290 */ /* 0x002fc8000ff1e0ff */
[----:B------:R-:W-:-:S12]  /*0810*/  UIADD3.X UR9, UPT, UPT, UR5, UR9, URZ, UP0, !UPT ;  /* 0x0000000905097290 */ /* 0x000fd800087fe4ff */
.L_x_35:
[----:B------:R-:W1:Y:S01]  /*0820*/  I2F.F64.U64 R10, UR8 ;  /* 0x00000008000a7d12 */ /* 0x000e620008301800 */
        /* <DEDUP_REMOVED lines=25> */
.L_x_34:
[----:B------:R-:W-:Y:S01]  /*09c0*/  DADD R22, R2, R22 ;  /* 0x0000000002167229 */ /* 0x000fe20000000016 */
[----:B------:R-:W-:-:S04]  /*09d0*/  UIADD3 UR8, UP1, UPT, UR8, 0x1, URZ ;  /* 0x0000000108087890 */ /* 0x000fc8000ff3e0ff */
[----:B------:R-:W-:Y:S01]  /*09e0*/  UIADD3.X UR9, UPT, UPT, URZ, UR9, URZ, UP1, !UPT ;  /* 0x00000009ff097290 */ /* 0x000fe20008ffe4ff */
[----:B------:R-:W-:Y:S11]  /*09f0*/  BRA.U UP0, `(.L_x_35) ;  /* 0xfffffffd00887547 */ /* 0x000ff6000b83ffff */
.L_x_27:
[----:B------:R-:W1:Y:S02]  /*0a00*/  LDC.64 R2, c[0x0][0x398] ;  /* 0x0000e600ff027b82 */ /* 0x000e640000000a00 */
[----:B-1----:R-:W-:Y:S01]  /*0a10*/  STG.E.64 desc[UR12][R2.64], R22 ;  /* 0x0000001602007986 */ /* 0x002fe2000c101b0c */
[----:B------:R-:W-:Y:S05]  /*0a20*/  EXIT ;  /* 0x000000000000794d */ /* 0x000fea0003800000 */
        .weak           $__internal_2_$__cuda_sm20_div_rn_f64_full
        .type           $__internal_2_$__cuda_sm20_div_rn_f64_full,@function
        .size           $__internal_2_$__cuda_sm20_div_rn_f64_full,(.L_x_44 - $__internal_2_$__cuda_sm20_div_rn_f64_full)
$__internal_2_$__cuda_sm20_div_rn_f64_full:
[C---:B------:R-:W-:Y:S01]  /*0a30*/  FSETP.GEU.AND P0, PT, |R11|.reuse, 1.469367938527859385e-39, PT ;  /* 0x001000000b00780b */ /* 0x040fe20003f0e200 */
[----:B------:R-:W-:Y:S01]  /*0a40*/  IMAD.MOV.U32 R10, RZ, RZ, R8 ;  /* 0x000000ffff0a7224 */ /* 0x000fe200078e0008 */
[C---:B------:R-:W-:Y:S01]  /*0a50*/  LOP3.LUT R9, R11.reuse, 0x800fffff, RZ, 0xc0, !PT ;  /* 0x800fffff0b097812 */ /* 0x040fe200078ec0ff */
[----:B------:R-:W-:Y:S01]  /*0a60*/  IMAD.MOV.U32 R18, RZ, RZ, 0x1 ;  /* 0x00000001ff127424 */ /* 0x000fe200078e00ff */
[----:B------:R-:W-:Y:S01]  /*0a70*/  LOP3.LUT R5, R11, 0x7ff00000, RZ, 0xc0, !PT ;  /* 0x7ff000000b057812 */ /* 0x000fe200078ec0ff */
[----:B------:R-:W-:Y:S01]  /*0a80*/  IMAD.MOV.U32 R14, RZ, RZ, R12 ;  /* 0x000000ffff0e7224 */ /* 0x000fe200078e000c */
[----:B------:R-:W-:-:S07]  /*0a90*/  LOP3.LUT R9, R9, 0x3ff00000, RZ, 0xfc, !PT ;  /* 0x3ff0000009097812 */ /* 0x000fce00078efcff */
[----:B------:R-:W-:-:S06]  /*0aa0*/  @!P0 DMUL R8, R10, 8.98846567431157953865e+307 ;  /* 0x7fe000000a088828 */ /* 0x000fcc0000000000 */
[----:B------:R-:W0:Y:S02]  /*0ab0*/  MUFU.RCP64H R19, R9 ;  /* 0x0000000900137308 */ /* 0x000e240000001800 */
[----:B0-----:R-:W-:-:S08]  /*0ac0*/  DFMA R2, R18, -R8, 1 ;  /* 0x3ff000001202742b */ /* 0x001fd00000000808 */
[----:B------:R-:W-:-:S08]  /*0ad0*/  DFMA R2, R2, R2, R2 ;  /* 0x000000020202722b */ /* 0x000fd00000000002 */
[----:B------:R-:W-:Y:S01]  /*0ae0*/  DFMA R18, R18, R2, R18 ;  /* 0x000000021212722b */ /* 0x000fe20000000012 */
[----:B------:R-:W-:Y:S01]  /*0af0*/  LOP3.LUT R2, R13, 0x7ff00000, RZ, 0xc0, !PT ;  /* 0x7ff000000d027812 */ /* 0x000fe200078ec0ff */
[----:B------:R-:W-:-:S03]  /*0b00*/  IMAD.MOV.U32 R3, RZ, RZ, 0x1ca00000 ;  /* 0x1ca00000ff037424 */ /* 0x000fc600078e00ff */
[----:B------:R-:W-:Y:S01]  /*0b10*/  ISETP.GE.U32.AND P1, PT, R2, R5, PT ;  /* 0x000000050200720c */ /* 0x000fe20003f26070 */
[----:B------:R-:W-:Y:S02]  /*0b20*/  IMAD.MOV.U32 R4, RZ, RZ, R2 ;  /* 0x000000ffff047224 */ /* 0x000fe400078e0002 */
[----:B------:R-:W-:Y:S01]  /*0b30*/  DFMA R16, R18, -R8, 1 ;  /* 0x3ff000001210742b */ /* 0x000fe20000000808 */
[----:B------:R-:W-:Y:S02]  /*0b40*/  SEL R15, R3, 0x63400000, !P1 ;  /* 0x63400000030f7807 */ /* 0x000fe40004800000 */
[----:B------:R-:W-:Y:S02]  /*0b50*/  FSETP.GEU.AND P1, PT, |R13|, 1.469367938527859385e-39, PT ;  /* 0x001000000d00780b */ /* 0x000fe40003f2e200 */
[----:B------:R-:W-:-:S03]  /*0b60*/  LOP3.LUT R15, R15, 0x800fffff, R13, 0xf8, !PT ;  /* 0x800fffff0f0f7812 */ /* 0x000fc600078ef80d */
[----:B------:R-:W-:-:S08]  /*0b70*/  DFMA R16, R18, R16, R18 ;  /* 0x000000101210722b */ /* 0x000fd00000000012 */
[----:B------:R-:W-:Y:S05]  /*0b80*/  @P1 BRA `(.L_x_36) ;  /* 0x0000000000201947 */ /* 0x000fea0003800000 */
[----:B------:R-:W-:Y:S01]  /*0b90*/  LOP3.LUT R19, R11, 0x7ff00000, RZ, 0xc0, !PT ;  /* 0x7ff000000b137812 */ /* 0x000fe200078ec0ff */
[----:B------:R-:W-:-:S03]  /*0ba0*/  IMAD.MOV.U32 R18, RZ, RZ, RZ ;  /* 0x000000ffff127224 */ /* 0x000fc600078e00ff */
[----:B------:R-:W-:-:S04]  /*0bb0*/  ISETP.GE.U32.AND P1, PT, R2, R19, PT ;  /* 0x000000130200720c */ /* 0x000fc80003f26070 */
[----:B------:R-:W-:-:S04]  /*0bc0*/  SEL R19, R3, 0x63400000, !P1 ;  /* 0x6340000003137807 */ /* 0x000fc80004800000 */
[----:B------:R-:W-:-:S04]  /*0bd0*/  LOP3.LUT R19, R19, 0x80000000, R13, 0xf8, !PT ;  /* 0x8000000013137812 */ /* 0x000fc800078ef80d */
[----:B------:R-:W-:-:S06]  /*0be0*/  LOP3.LUT R19, R19, 0x100000, RZ, 0xfc, !PT ;  /* 0x0010000013137812 */ /* 0x000fcc00078efcff */
[----:B------:R-:W-:-:S10]  /*0bf0*/  DFMA R14, R14, 2, -R18 ;  /* 0x400000000e0e782b */ /* 0x000fd40000000812 */
[----:B------:R-:W-:-:S07]  /*0c00*/  LOP3.LUT R4, R15, 0x7ff00000, RZ, 0xc0, !PT ;  /* 0x7ff000000f047812 */ /* 0x000fce00078ec0ff */
.L_x_36:
[----:B------:R-:W-:Y:S01]  /*0c10*/  @!P0 LOP3.LUT R5, R9, 0x7ff00000, RZ, 0xc0, !PT ;  /* 0x7ff0000009058812 */ /* 0x000fe200078ec0ff */
[----:B------:R-:W-:Y:S01]  /*0c20*/  VIADD R24, R4, 0xffffffff ;  /* 0xffffffff04187836 */ /* 0x000fe20000000000 */
[----:B------:R-:W-:-:S03]  /*0c30*/  DMUL R18, R16, R14 ;  /* 0x0000000e10127228 */ /* 0x000fc60000000000 */
[----:B------:R-:W-:Y:S01]  /*0c40*/  VIADD R25, R5, 0xffffffff ;  /* 0xffffffff05197836 */ /* 0x000fe20000000000 */
[----:B------:R-:W-:-:S04]  /*0c50*/  ISETP.GT.U32.AND P0, PT, R24, 0x7feffffe, PT ;  /* 0x7feffffe1800780c */ /* 0x000fc80003f04070 */
[----:B------:R-:W-:Y:S01]  /*0c60*/  ISETP.GT.U32.OR P0, PT, R25, 0x7feffffe, P0 ;  /* 0x7feffffe1900780c */ /* 0x000fe20000704470 */
[----:B------:R-:W-:-:S08]  /*0c70*/  DFMA R20, R18, -R8, R14 ;  /* 0x800000081214722b */ /* 0x000fd0000000000e */
[----:B------:R-:W-:-:S04]  /*0c80*/  DFMA R20, R16, R20, R18 ;  /* 0x000000141014722b */ /* 0x000fc80000000012 */
[----:B------:R-:W-:Y:S07]  /*0c90*/  @P0 BRA `(.L_x_37) ;  /* 0x00000000006c0947 */ /* 0x000fee0003800000 */
        /* <DEDUP_REMOVED lines=11> */
[----:B------:R-:W-:Y:S01]  /*0d50*/  DFMA R8, R20, -R8, R14 ;  /* 0x800000081408722b */ /* 0x000fe2000000000e */
[----:B------:R-:W-:-:S09]  /*0d60*/  IMAD.MOV.U32 R4, RZ, RZ, RZ ;  /* 0x000000ffff047224 */ /* 0x000fd200078e00ff */
[C---:B------:R-:W-:Y:S02]  /*0d70*/  FSETP.NEU.AND P0, PT, R9.reuse, RZ, PT ;  /* 0x000000ff0900720b */ /* 0x040fe40003f0d000 */
[----:B------:R-:W-:-:S04]  /*0d80*/  LOP3.LUT R11, R9, 0x80000000, R11, 0x48, !PT ;  /* 0x80000000090b7812 */ /* 0x000fc800078e480b */
[----:B------:R-:W-:-:S07]  /*0d90*/  LOP3.LUT R5, R11, R5, RZ, 0xfc, !PT ;  /* 0x000000050b057212 */ /* 0x000fce00078efcff */
[----:B------:R-:W-:Y:S05]  /*0da0*/  @!P0 BRA `(.L_x_38) ;  /* 0x00000000007c8947 */ /* 0x000fea0003800000 */
[----:B------:R-:W-:Y:S01]  /*0db0*/  IMAD.MOV R9, RZ, RZ, -R12 ;  /* 0x000000ffff097224 */ /* 0x000fe200078e0a0c */
[----:B------:R-:W-:Y:S01]  /*0dc0*/  DMUL.RP R4, R20, R4 ;  /* 0x0000000414047228 */ /* 0x000fe20000008000 */
[----:B------:R-:W-:-:S06]  /*0dd0*/  IMAD.MOV.U32 R8, RZ, RZ, RZ ;  /* 0x000000ffff087224 */ /* 0x000fcc00078e00ff */
[----:B------:R-:W-:-:S03]  /*0de0*/  DFMA R8, R2, -R8, R20 ;  /* 0x800000080208722b */ /* 0x000fc60000000014 */
[----:B------:R-:W-:-:S03]  /*0df0*/  LOP3.LUT R11, R5, R11, RZ, 0x3c, !PT ;  /* 0x0000000b050b7212 */ /* 0x000fc600078e3cff */
[----:B------:R-:W-:-:S04]  /*0e00*/  IADD3 R8, PT, PT, -R12, -0x43300000, RZ ;  /* 0xbcd000000c087810 */ /* 0x000fc80007ffe1ff */
[----:B------:R-:W-:-:S04]  /*0e10*/  FSETP.NEU.AND P0, PT, |R9|, R8, PT ;  /* 0x000000080900720b */ /* 0x000fc80003f0d200 */
[----:B------:R-:W-:Y:S02]  /*0e20*/  FSEL R2, R4, R2, !P0 ;  /* 0x0000000204027208 */ /* 0x000fe40004000000 */
[----:B------:R-:W-:Y:S01]  /*0e30*/  FSEL R3, R11, R3, !P0 ;  /* 0x000000030b037208 */ /* 0x000fe20004000000 */
[----:B------:R-:W-:Y:S06]  /*0e40*/  BRA `(.L_x_38) ;  /* 0x0000000000547947 */ /* 0x000fec0003800000 */
.L_x_37:
        /* <DEDUP_REMOVED lines=16> */
.L_x_40:
[----:B------:R-:W-:Y:S01]  /*0f50*/  LOP3.LUT R3, R11, 0x80000, RZ, 0xfc, !PT ;  /* 0x000800000b037812 */ /* 0x000fe200078efcff */
[----:B------:R-:W-:Y:S01]  /*0f60*/  IMAD.MOV.U32 R2, RZ, RZ, R10 ;  /* 0x000000ffff027224 */ /* 0x000fe200078e000a */
[----:B------:R-:W-:Y:S06]  /*0f70*/  BRA `(.L_x_38) ;  /* 0x0000000000087947 */ /* 0x000fec0003800000 */
.L_x_39:
[----:B------:R-:W-:Y:S01]  /*0f80*/  LOP3.LUT R3, R13, 0x80000, RZ, 0xfc, !PT ;  /* 0x000800000d037812 */ /* 0x000fe200078efcff */
[----:B------:R-:W-:-:S07]  /*0f90*/  IMAD.MOV.U32 R2, RZ, RZ, R12 ;  /* 0x000000ffff027224 */ /* 0x000fce00078e000c */
.L_x_38:
[----:B------:R-:W-:Y:S02]  /*0fa0*/  IMAD.MOV.U32 R4, RZ, RZ, R2 ;  /* 0x000000ffff047224 */ /* 0x000fe400078e0002 */
[----:B------:R-:W-:Y:S02]  /*0fb0*/  IMAD.MOV.U32 R5, RZ, RZ, R3 ;  /* 0x000000ffff057224 */ /* 0x000fe400078e0003 */
[----:B------:R-:W-:Y:S02]  /*0fc0*/  IMAD.MOV.U32 R2, RZ, RZ, R0 ;  /* 0x000000ffff027224 */ /* 0x000fe400078e0000 */
[----:B------:R-:W-:-:S04]  /*0fd0*/  IMAD.MOV.U32 R3, RZ, RZ, 0x0 ;  /* 0x00000000ff037424 */ /* 0x000fc800078e00ff */
[----:B------:R-:W-:Y:S05]  /*0fe0*/  RET.REL.NODEC R2 `(_Z13normal_kernelmmmPd) ;  /* 0xfffffff002047950 */ /* 0x000fea0003c3ffff */
.L_x_41:
        /* <DEDUP_REMOVED lines=9> */
.L_x_44:


//--------------------- .nv.shared._Z15parallel_kernelmmmPd --------------------------
	.section	.nv.shared._Z15parallel_kernelmmmPd,"aw",@nobits
	.sectionflags	@""
	.align	8
.nv.shared._Z15parallel_kernelmmmPd:
	.zero		1032


//--------------------- .nv.shared.reserved.0     --------------------------
	.section	.nv.shared.reserved.0,"aw",@nobits
	.weak		__nv_reservedSMEM_offset_0_alias
	.size		__nv_reservedSMEM_offset_0_alias, 0, 64
	.other		__nv_reservedSMEM_offset_0_alias,@"STO_CUDA_RESERVED_SHARED STV_DEFAULT"
__nv_reservedSMEM_offset_0_alias:
	.zero		0
	.zero		64


//--------------------- .nv.constant0._Z15parallel_kernelmmmPd --------------------------
	.section	.nv.constant0._Z15parallel_kernelmmmPd,"a",@progbits
	.sectionflags	@""
	.align	4
.nv.constant0._Z15parallel_kernelmmmPd:
	.zero		928


//--------------------- .nv.constant0._Z13normal_kernelmmmPd --------------------------
	.section	.nv.constant0._Z13normal_kernelmmmPd,"a",@progbits
	.sectionflags	@""
	.align	4
.nv.constant0._Z13normal_kernelmmmPd:
	.zero		928


//--------------------- SYMBOLS --------------------------

	.type		.nv.reservedSmem.offset0,@object
	.size		.nv.reservedSmem.offset0,0x4
	.type		.nv.reservedSmem.cap,@object
	.size		.nv.reservedSmem.cap,0x4
